//
// Generated by NVIDIA NVVM Compiler
//
// Compiler Build ID: CL-36424714
// Cuda compilation tools, release 13.0, V13.0.88
// Based on NVVM 20.0.0
//

.version 9.0
.target sm_100
.address_size 64

	// .globl	supersmoother_3_pole_batch_f32
.func  (.param .align 16 .b8 func_retval0[16]) __internal_trig_reduction_slowpathd
(
	.param .b64 __internal_trig_reduction_slowpathd_param_0
)
;
.global .align 8 .b8 __cudart_i2opi_d[144] = {8, 93, 141, 31, 177, 95, 251, 107, 234, 146, 82, 138, 247, 57, 7, 61, 123, 241, 229, 235, 199, 186, 39, 117, 45, 234, 95, 158, 102, 63, 70, 79, 183, 9, 203, 39, 207, 126, 54, 109, 31, 109, 10, 90, 139, 17, 47, 239, 15, 152, 5, 222, 255, 151, 248, 31, 59, 40, 249, 189, 139, 95, 132, 156, 244, 57, 83, 131, 57, 214, 145, 57, 65, 126, 95, 180, 38, 112, 156, 233, 132, 68, 187, 46, 245, 53, 130, 232, 62, 167, 41, 177, 28, 235, 29, 254, 28, 146, 209, 9, 234, 46, 73, 6, 224, 210, 77, 66, 58, 110, 36, 183, 97, 197, 187, 222, 171, 99, 81, 254, 65, 144, 67, 60, 153, 149, 98, 219, 192, 221, 52, 245, 209, 87, 39, 252, 41, 21, 68, 78, 110, 131, 249, 162};
.global .align 16 .b8 __cudart_sin_cos_coeffs[128] = {70, 210, 176, 44, 241, 229, 90, 190, 146, 227, 172, 105, 227, 29, 199, 62, 161, 98, 219, 25, 160, 1, 42, 191, 24, 8, 17, 17, 17, 17, 129, 63, 84, 85, 85, 85, 85, 85, 197, 191, 0, 0, 0, 0, 0, 0, 0, 0, 0, 0, 0, 0, 0, 0, 0, 0, 100, 129, 253, 32, 131, 255, 168, 189, 40, 133, 239, 193, 167, 238, 33, 62, 217, 230, 6, 142, 79, 126, 146, 190, 233, 188, 221, 25, 160, 1, 250, 62, 71, 93, 193, 22, 108, 193, 86, 191, 81, 85, 85, 85, 85, 85, 165, 63, 0, 0, 0, 0, 0, 0, 224, 191, 0, 0, 0, 0, 0, 0, 240, 63};

.visible .entry supersmoother_3_pole_batch_f32(
	.param .u64 .ptr .align 1 supersmoother_3_pole_batch_f32_param_0,
	.param .u64 .ptr .align 1 supersmoother_3_pole_batch_f32_param_1,
	.param .u32 supersmoother_3_pole_batch_f32_param_2,
	.param .u32 supersmoother_3_pole_batch_f32_param_3,
	.param .u32 supersmoother_3_pole_batch_f32_param_4,
	.param .u64 .ptr .align 1 supersmoother_3_pole_batch_f32_param_5
)
.maxntid 256
{
	.reg .pred 	%p<27>;
	.reg .b32 	%r<86>;
	.reg .b32 	%f<16>;
	.reg .b64 	%rd<62>;
	.reg .b64 	%fd<121>;

	ld.param.u64 	%rd27, [supersmoother_3_pole_batch_f32_param_0];
	ld.param.u64 	%rd25, [supersmoother_3_pole_batch_f32_param_1];
	ld.param.u32 	%r40, [supersmoother_3_pole_batch_f32_param_2];
	ld.param.u32 	%r42, [supersmoother_3_pole_batch_f32_param_3];
	ld.param.u32 	%r41, [supersmoother_3_pole_batch_f32_param_4];
	ld.param.u64 	%rd26, [supersmoother_3_pole_batch_f32_param_5];
	cvta.to.global.u64 	%rd1, %rd27;
	mov.u32 	%r43, %ctaid.x;
	mov.u32 	%r44, %ntid.x;
	mov.u32 	%r45, %tid.x;
	mad.lo.s32 	%r1, %r43, %r44, %r45;
	setp.ge.s32 	%p1, %r1, %r42;
	@%p1 bra 	$L__BB0_34;
	cvta.to.global.u64 	%rd28, %rd25;
	cvta.to.global.u64 	%rd2, %rd26;
	mul.wide.s32 	%rd29, %r1, 4;
	add.s64 	%rd30, %rd28, %rd29;
	ld.global.nc.u32 	%r2, [%rd30];
	mul.wide.s32 	%rd3, %r40, %r1;
	min.s32 	%r46, %r40, %r2;
	setp.lt.s32 	%p2, %r46, 1;
	@%p2 bra 	$L__BB0_34;
	cvt.rn.f64.u32 	%fd33, %r2;
	rcp.rn.f64 	%fd1, %fd33;
	mul.f64 	%fd2, %fd1, 0dC00921FB54442D18;
	fma.rn.f64 	%fd34, %fd2, 0d3FF71547652B82FE, 0d4338000000000000;
	{
	.reg .b32 %temp; 
	mov.b64 	{%r3, %temp}, %fd34;
	}
	mov.f64 	%fd35, 0dC338000000000000;
	add.rn.f64 	%fd36, %fd34, %fd35;
	fma.rn.f64 	%fd37, %fd36, 0dBFE62E42FEFA39EF, %fd2;
	fma.rn.f64 	%fd38, %fd36, 0dBC7ABC9E3B39803F, %fd37;
	fma.rn.f64 	%fd39, %fd38, 0d3E5ADE1569CE2BDF, 0d3E928AF3FCA213EA;
	fma.rn.f64 	%fd40, %fd39, %fd38, 0d3EC71DEE62401315;
	fma.rn.f64 	%fd41, %fd40, %fd38, 0d3EFA01997C89EB71;
	fma.rn.f64 	%fd42, %fd41, %fd38, 0d3F2A01A014761F65;
	fma.rn.f64 	%fd43, %fd42, %fd38, 0d3F56C16C1852B7AF;
	fma.rn.f64 	%fd44, %fd43, %fd38, 0d3F81111111122322;
	fma.rn.f64 	%fd45, %fd44, %fd38, 0d3FA55555555502A1;
	fma.rn.f64 	%fd46, %fd45, %fd38, 0d3FC5555555555511;
	fma.rn.f64 	%fd47, %fd46, %fd38, 0d3FE000000000000B;
	fma.rn.f64 	%fd48, %fd47, %fd38, 0d3FF0000000000000;
	fma.rn.f64 	%fd49, %fd48, %fd38, 0d3FF0000000000000;
	{
	.reg .b32 %temp; 
	mov.b64 	{%r4, %temp}, %fd49;
	}
	{
	.reg .b32 %temp; 
	mov.b64 	{%temp, %r5}, %fd49;
	}
	shl.b32 	%r47, %r3, 20;
	add.s32 	%r48, %r47, %r5;
	mov.b64 	%fd109, {%r4, %r48};
	{
	.reg .b32 %temp; 
	mov.b64 	{%temp, %r49}, %fd2;
	}
	mov.b32 	%f4, %r49;
	abs.f32 	%f1, %f4;
	setp.lt.f32 	%p3, %f1, 0f4086232B;
	@%p3 bra 	$L__BB0_5;
	setp.lt.f64 	%p4, %fd2, 0d0000000000000000;
	add.f64 	%fd50, %fd2, 0d7FF0000000000000;
	selp.f64 	%fd109, 0d0000000000000000, %fd50, %p4;
	setp.geu.f32 	%p5, %f1, 0f40874800;
	@%p5 bra 	$L__BB0_5;
	shr.u32 	%r50, %r3, 31;
	add.s32 	%r51, %r3, %r50;
	shr.s32 	%r52, %r51, 1;
	shl.b32 	%r53, %r52, 20;
	add.s32 	%r54, %r5, %r53;
	mov.b64 	%fd51, {%r4, %r54};
	sub.s32 	%r55, %r3, %r52;
	shl.b32 	%r56, %r55, 20;
	add.s32 	%r57, %r56, 1072693248;
	mov.b32 	%r58, 0;
	mov.b64 	%fd52, {%r58, %r57};
	mul.f64 	%fd109, %fd52, %fd51;
$L__BB0_5:
	mul.f64 	%fd7, %fd1, 0d4015D7215129D64A;
	setp.neu.f64 	%p6, %fd7, 0d7FF0000000000000;
	@%p6 bra 	$L__BB0_7;
	mov.f64 	%fd58, 0d0000000000000000;
	mov.f64 	%fd59, 0d7FF0000000000000;
	mul.rn.f64 	%fd111, %fd59, %fd58;
	mov.b32 	%r76, 1;
	bra.uni 	$L__BB0_10;
$L__BB0_7:
	mul.f64 	%fd53, %fd7, 0d3FE45F306DC9C883;
	cvt.rni.s32.f64 	%r75, %fd53;
	cvt.rn.f64.s32 	%fd54, %r75;
	fma.rn.f64 	%fd55, %fd54, 0dBFF921FB54442D18, %fd7;
	fma.rn.f64 	%fd56, %fd54, 0dBC91A62633145C00, %fd55;
	fma.rn.f64 	%fd111, %fd54, 0dB97B839A252049C0, %fd56;
	setp.ltu.f64 	%p7, %fd7, 0d41E0000000000000;
	@%p7 bra 	$L__BB0_9;
	{ // callseq 0, 0
	.param .b64 param0;
	st.param.f64 	[param0], %fd7;
	.param .align 16 .b8 retval0[16];
	call.uni (retval0), 
	__internal_trig_reduction_slowpathd, 
	(
	param0
	);
	ld.param.f64 	%fd111, [retval0];
	ld.param.b32 	%r75, [retval0+8];
	} // callseq 0
$L__BB0_9:
	add.s32 	%r76, %r75, 1;
$L__BB0_10:
	shl.b64 	%rd31, %rd3, 2;
	add.s64 	%rd4, %rd2, %rd31;
	shl.b32 	%r61, %r76, 6;
	cvt.u64.u32 	%rd32, %r61;
	and.b64  	%rd33, %rd32, 64;
	mov.u64 	%rd34, __cudart_sin_cos_coeffs;
	add.s64 	%rd35, %rd34, %rd33;
	mul.rn.f64 	%fd60, %fd111, %fd111;
	and.b32  	%r62, %r76, 1;
	setp.eq.b32 	%p8, %r62, 1;
	selp.f64 	%fd61, 0dBDA8FF8320FD8164, 0d3DE5DB65F9785EBA, %p8;
	ld.global.nc.v2.f64 	{%fd62, %fd63}, [%rd35];
	fma.rn.f64 	%fd64, %fd61, %fd60, %fd62;
	fma.rn.f64 	%fd65, %fd64, %fd60, %fd63;
	ld.global.nc.v2.f64 	{%fd66, %fd67}, [%rd35+16];
	fma.rn.f64 	%fd68, %fd65, %fd60, %fd66;
	fma.rn.f64 	%fd69, %fd68, %fd60, %fd67;
	ld.global.nc.v2.f64 	{%fd70, %fd71}, [%rd35+32];
	fma.rn.f64 	%fd72, %fd69, %fd60, %fd70;
	fma.rn.f64 	%fd73, %fd72, %fd60, %fd71;
	fma.rn.f64 	%fd74, %fd73, %fd111, %fd111;
	fma.rn.f64 	%fd75, %fd73, %fd60, 0d3FF0000000000000;
	selp.f64 	%fd76, %fd75, %fd74, %p8;
	and.b32  	%r63, %r76, 2;
	setp.eq.s32 	%p9, %r63, 0;
	mov.f64 	%fd77, 0d0000000000000000;
	sub.f64 	%fd78, %fd77, %fd76;
	selp.f64 	%fd79, %fd76, %fd78, %p9;
	add.f64 	%fd80, %fd109, %fd109;
	mul.f64 	%fd81, %fd80, %fd79;
	mul.f64 	%fd82, %fd109, %fd109;
	mul.f64 	%fd13, %fd82, %fd82;
	mov.f64 	%fd83, 0d3FF0000000000000;
	sub.f64 	%fd84, %fd83, %fd13;
	sub.f64 	%fd85, %fd84, %fd81;
	mul.f64 	%fd86, %fd82, %fd81;
	add.f64 	%fd14, %fd85, %fd86;
	add.f64 	%fd15, %fd82, %fd81;
	neg.f64 	%fd87, %fd82;
	sub.f64 	%fd16, %fd87, %fd86;
	max.s32 	%r11, %r41, 0;
	setp.lt.s32 	%p10, %r41, 1;
	@%p10 bra 	$L__BB0_23;
	min.u32 	%r12, %r41, %r40;
	and.b32  	%r13, %r12, 15;
	setp.lt.u32 	%p11, %r12, 16;
	mov.b32 	%r79, 0;
	@%p11 bra 	$L__BB0_14;
	and.b32  	%r79, %r12, 2147483632;
	neg.s32 	%r77, %r79;
	add.s64 	%rd37, %rd31, %rd2;
	add.s64 	%rd56, %rd37, 32;
$L__BB0_13:
	.pragma "nounroll";
	mov.b32 	%r65, 2147483647;
	st.global.u32 	[%rd56+-32], %r65;
	st.global.u32 	[%rd56+-28], %r65;
	st.global.u32 	[%rd56+-24], %r65;
	st.global.u32 	[%rd56+-20], %r65;
	st.global.u32 	[%rd56+-16], %r65;
	st.global.u32 	[%rd56+-12], %r65;
	st.global.u32 	[%rd56+-8], %r65;
	st.global.u32 	[%rd56+-4], %r65;
	st.global.u32 	[%rd56], %r65;
	st.global.u32 	[%rd56+4], %r65;
	st.global.u32 	[%rd56+8], %r65;
	st.global.u32 	[%rd56+12], %r65;
	st.global.u32 	[%rd56+16], %r65;
	st.global.u32 	[%rd56+20], %r65;
	st.global.u32 	[%rd56+24], %r65;
	st.global.u32 	[%rd56+28], %r65;
	add.s32 	%r77, %r77, 16;
	add.s64 	%rd56, %rd56, 64;
	setp.ne.s32 	%p12, %r77, 0;
	@%p12 bra 	$L__BB0_13;
$L__BB0_14:
	setp.eq.s32 	%p13, %r13, 0;
	@%p13 bra 	$L__BB0_23;
	and.b32  	%r19, %r12, 7;
	setp.lt.u32 	%p14, %r13, 8;
	@%p14 bra 	$L__BB0_17;
	mul.wide.u32 	%rd38, %r79, 4;
	add.s64 	%rd39, %rd4, %rd38;
	mov.b32 	%r66, 2147483647;
	st.global.u32 	[%rd39], %r66;
	st.global.u32 	[%rd39+4], %r66;
	st.global.u32 	[%rd39+8], %r66;
	st.global.u32 	[%rd39+12], %r66;
	st.global.u32 	[%rd39+16], %r66;
	st.global.u32 	[%rd39+20], %r66;
	st.global.u32 	[%rd39+24], %r66;
	st.global.u32 	[%rd39+28], %r66;
	add.s32 	%r79, %r79, 8;
$L__BB0_17:
	setp.eq.s32 	%p15, %r19, 0;
	@%p15 bra 	$L__BB0_23;
	and.b32  	%r22, %r12, 3;
	setp.lt.u32 	%p16, %r19, 4;
	@%p16 bra 	$L__BB0_20;
	mul.wide.u32 	%rd40, %r79, 4;
	add.s64 	%rd41, %rd4, %rd40;
	mov.b32 	%r67, 2147483647;
	st.global.u32 	[%rd41], %r67;
	st.global.u32 	[%rd41+4], %r67;
	st.global.u32 	[%rd41+8], %r67;
	st.global.u32 	[%rd41+12], %r67;
	add.s32 	%r79, %r79, 4;
$L__BB0_20:
	setp.eq.s32 	%p17, %r22, 0;
	@%p17 bra 	$L__BB0_23;
	mul.wide.u32 	%rd43, %r79, 4;
	add.s64 	%rd44, %rd31, %rd43;
	add.s64 	%rd57, %rd2, %rd44;
	neg.s32 	%r81, %r22;
$L__BB0_22:
	.pragma "nounroll";
	mov.b32 	%r68, 2147483647;
	st.global.u32 	[%rd57], %r68;
	add.s64 	%rd57, %rd57, 4;
	add.s32 	%r81, %r81, 1;
	setp.ne.s32 	%p18, %r81, 0;
	@%p18 bra 	$L__BB0_22;
$L__BB0_23:
	setp.ge.s32 	%p19, %r41, %r40;
	@%p19 bra 	$L__BB0_34;
	mul.wide.u32 	%rd45, %r11, 4;
	add.s64 	%rd11, %rd1, %rd45;
	ld.global.nc.f32 	%f5, [%rd11];
	cvt.f64.f32 	%fd114, %f5;
	add.s64 	%rd12, %rd4, %rd45;
	st.global.f32 	[%rd12], %f5;
	add.s32 	%r69, %r11, 1;
	setp.ge.u32 	%p20, %r69, %r40;
	@%p20 bra 	$L__BB0_34;
	ld.global.nc.f32 	%f2, [%rd11+4];
	st.global.f32 	[%rd12+4], %f2;
	add.s32 	%r70, %r11, 2;
	setp.ge.u32 	%p21, %r70, %r40;
	@%p21 bra 	$L__BB0_34;
	ld.global.nc.f32 	%f3, [%rd11+8];
	st.global.f32 	[%rd12+8], %f3;
	add.s32 	%r84, %r11, 3;
	setp.ge.u32 	%p22, %r84, %r40;
	@%p22 bra 	$L__BB0_34;
	cvt.f64.f32 	%fd112, %f3;
	cvt.f64.f32 	%fd113, %f2;
	sub.s32 	%r71, %r40, %r11;
	add.s32 	%r72, %r71, 1;
	and.b32  	%r29, %r72, 3;
	setp.eq.s32 	%p23, %r29, 0;
	@%p23 bra 	$L__BB0_31;
	add.s64 	%rd48, %rd31, %rd45;
	add.s64 	%rd49, %rd48, %rd2;
	add.s64 	%rd59, %rd49, 12;
	add.s64 	%rd50, %rd45, %rd1;
	add.s64 	%rd58, %rd50, 12;
	neg.s32 	%r82, %r29;
	mov.u32 	%r83, %r11;
$L__BB0_29:
	.pragma "nounroll";
	mov.f64 	%fd21, %fd113;
	mov.f64 	%fd113, %fd112;
	ld.global.nc.f32 	%f6, [%rd58];
	cvt.f64.f32 	%fd88, %f6;
	mul.f64 	%fd89, %fd14, %fd88;
	fma.rn.f64 	%fd90, %fd15, %fd113, %fd89;
	fma.rn.f64 	%fd91, %fd16, %fd21, %fd90;
	fma.rn.f64 	%fd112, %fd13, %fd114, %fd91;
	cvt.rn.f32.f64 	%f7, %fd112;
	st.global.f32 	[%rd59], %f7;
	add.s32 	%r83, %r83, 1;
	add.s64 	%rd59, %rd59, 4;
	add.s64 	%rd58, %rd58, 4;
	add.s32 	%r82, %r82, 1;
	setp.ne.s32 	%p24, %r82, 0;
	mov.f64 	%fd114, %fd21;
	@%p24 bra 	$L__BB0_29;
	add.s32 	%r84, %r83, 3;
	mov.f64 	%fd114, %fd21;
$L__BB0_31:
	sub.s32 	%r73, %r40, %r11;
	add.s32 	%r74, %r73, -4;
	setp.lt.u32 	%p25, %r74, 3;
	@%p25 bra 	$L__BB0_34;
	sub.s32 	%r85, %r84, %r40;
	mul.wide.u32 	%rd51, %r84, 4;
	add.s64 	%rd52, %rd51, %rd1;
	add.s64 	%rd61, %rd52, 8;
	add.s64 	%rd54, %rd31, %rd51;
	add.s64 	%rd55, %rd54, %rd2;
	add.s64 	%rd60, %rd55, 8;
$L__BB0_33:
	.pragma "nounroll";
	ld.global.nc.f32 	%f8, [%rd61+-8];
	cvt.f64.f32 	%fd92, %f8;
	mul.f64 	%fd93, %fd14, %fd92;
	fma.rn.f64 	%fd94, %fd15, %fd112, %fd93;
	fma.rn.f64 	%fd95, %fd16, %fd113, %fd94;
	fma.rn.f64 	%fd96, %fd13, %fd114, %fd95;
	cvt.rn.f32.f64 	%f9, %fd96;
	st.global.f32 	[%rd60+-8], %f9;
	ld.global.nc.f32 	%f10, [%rd61+-4];
	cvt.f64.f32 	%fd97, %f10;
	mul.f64 	%fd98, %fd14, %fd97;
	fma.rn.f64 	%fd99, %fd15, %fd96, %fd98;
	fma.rn.f64 	%fd100, %fd16, %fd112, %fd99;
	fma.rn.f64 	%fd114, %fd13, %fd113, %fd100;
	cvt.rn.f32.f64 	%f11, %fd114;
	st.global.f32 	[%rd60+-4], %f11;
	ld.global.nc.f32 	%f12, [%rd61];
	cvt.f64.f32 	%fd101, %f12;
	mul.f64 	%fd102, %fd14, %fd101;
	fma.rn.f64 	%fd103, %fd15, %fd114, %fd102;
	fma.rn.f64 	%fd104, %fd16, %fd96, %fd103;
	fma.rn.f64 	%fd113, %fd13, %fd112, %fd104;
	cvt.rn.f32.f64 	%f13, %fd113;
	st.global.f32 	[%rd60], %f13;
	ld.global.nc.f32 	%f14, [%rd61+4];
	cvt.f64.f32 	%fd105, %f14;
	mul.f64 	%fd106, %fd14, %fd105;
	fma.rn.f64 	%fd107, %fd15, %fd113, %fd106;
	fma.rn.f64 	%fd108, %fd16, %fd114, %fd107;
	fma.rn.f64 	%fd112, %fd13, %fd96, %fd108;
	cvt.rn.f32.f64 	%f15, %fd112;
	st.global.f32 	[%rd60+4], %f15;
	add.s32 	%r85, %r85, 4;
	add.s64 	%rd61, %rd61, 16;
	add.s64 	%rd60, %rd60, 16;
	setp.ne.s32 	%p26, %r85, 0;
	@%p26 bra 	$L__BB0_33;
$L__BB0_34:
	ret;

}
	// .globl	supersmoother_3_pole_batch_f32_precomp
.visible .entry supersmoother_3_pole_batch_f32_precomp(
	.param .u64 .ptr .align 1 supersmoother_3_pole_batch_f32_precomp_param_0,
	.param .u64 .ptr .align 1 supersmoother_3_pole_batch_f32_precomp_param_1,
	.param .u32 supersmoother_3_pole_batch_f32_precomp_param_2,
	.param .u32 supersmoother_3_pole_batch_f32_precomp_param_3,
	.param .u32 supersmoother_3_pole_batch_f32_precomp_param_4,
	.param .u64 .ptr .align 1 supersmoother_3_pole_batch_f32_precomp_param_5
)
.maxntid 256
{
	.reg .pred 	%p<20>;
	.reg .b32 	%r<57>;
	.reg .b32 	%f<14>;
	.reg .b64 	%rd<58>;
	.reg .b64 	%fd<51>;

	ld.param.u64 	%rd27, [supersmoother_3_pole_batch_f32_precomp_param_0];
	ld.param.u64 	%rd25, [supersmoother_3_pole_batch_f32_precomp_param_1];
	ld.param.u32 	%r31, [supersmoother_3_pole_batch_f32_precomp_param_2];
	ld.param.u32 	%r33, [supersmoother_3_pole_batch_f32_precomp_param_3];
	ld.param.u32 	%r32, [supersmoother_3_pole_batch_f32_precomp_param_4];
	ld.param.u64 	%rd26, [supersmoother_3_pole_batch_f32_precomp_param_5];
	cvta.to.global.u64 	%rd1, %rd27;
	mov.u32 	%r34, %ctaid.x;
	mov.u32 	%r35, %ntid.x;
	mov.u32 	%r36, %tid.x;
	mad.lo.s32 	%r1, %r34, %r35, %r36;
	setp.ge.s32 	%p1, %r1, %r33;
	@%p1 bra 	$L__BB1_26;
	cvta.to.global.u64 	%rd28, %rd25;
	cvta.to.global.u64 	%rd2, %rd26;
	mul.wide.s32 	%rd29, %r1, 32;
	add.s64 	%rd30, %rd28, %rd29;
	ld.global.nc.f64 	%fd1, [%rd30];
	ld.global.nc.f64 	%fd2, [%rd30+8];
	ld.global.nc.f64 	%fd3, [%rd30+16];
	ld.global.nc.f64 	%fd4, [%rd30+24];
	mul.wide.s32 	%rd3, %r31, %r1;
	setp.lt.s32 	%p2, %r31, 1;
	@%p2 bra 	$L__BB1_26;
	shl.b64 	%rd31, %rd3, 2;
	add.s64 	%rd4, %rd2, %rd31;
	max.s32 	%r2, %r32, 0;
	setp.lt.s32 	%p3, %r32, 1;
	@%p3 bra 	$L__BB1_15;
	min.u32 	%r3, %r32, %r31;
	and.b32  	%r4, %r3, 15;
	setp.lt.u32 	%p4, %r3, 16;
	mov.b32 	%r50, 0;
	@%p4 bra 	$L__BB1_6;
	and.b32  	%r50, %r3, 2147483632;
	neg.s32 	%r48, %r50;
	add.s64 	%rd33, %rd31, %rd2;
	add.s64 	%rd52, %rd33, 32;
$L__BB1_5:
	.pragma "nounroll";
	mov.b32 	%r38, 2147483647;
	st.global.u32 	[%rd52+-32], %r38;
	st.global.u32 	[%rd52+-28], %r38;
	st.global.u32 	[%rd52+-24], %r38;
	st.global.u32 	[%rd52+-20], %r38;
	st.global.u32 	[%rd52+-16], %r38;
	st.global.u32 	[%rd52+-12], %r38;
	st.global.u32 	[%rd52+-8], %r38;
	st.global.u32 	[%rd52+-4], %r38;
	st.global.u32 	[%rd52], %r38;
	st.global.u32 	[%rd52+4], %r38;
	st.global.u32 	[%rd52+8], %r38;
	st.global.u32 	[%rd52+12], %r38;
	st.global.u32 	[%rd52+16], %r38;
	st.global.u32 	[%rd52+20], %r38;
	st.global.u32 	[%rd52+24], %r38;
	st.global.u32 	[%rd52+28], %r38;
	add.s32 	%r48, %r48, 16;
	add.s64 	%rd52, %rd52, 64;
	setp.ne.s32 	%p5, %r48, 0;
	@%p5 bra 	$L__BB1_5;
$L__BB1_6:
	setp.eq.s32 	%p6, %r4, 0;
	@%p6 bra 	$L__BB1_15;
	and.b32  	%r10, %r3, 7;
	setp.lt.u32 	%p7, %r4, 8;
	@%p7 bra 	$L__BB1_9;
	mul.wide.u32 	%rd34, %r50, 4;
	add.s64 	%rd35, %rd4, %rd34;
	mov.b32 	%r39, 2147483647;
	st.global.u32 	[%rd35], %r39;
	st.global.u32 	[%rd35+4], %r39;
	st.global.u32 	[%rd35+8], %r39;
	st.global.u32 	[%rd35+12], %r39;
	st.global.u32 	[%rd35+16], %r39;
	st.global.u32 	[%rd35+20], %r39;
	st.global.u32 	[%rd35+24], %r39;
	st.global.u32 	[%rd35+28], %r39;
	add.s32 	%r50, %r50, 8;
$L__BB1_9:
	setp.eq.s32 	%p8, %r10, 0;
	@%p8 bra 	$L__BB1_15;
	and.b32  	%r13, %r3, 3;
	setp.lt.u32 	%p9, %r10, 4;
	@%p9 bra 	$L__BB1_12;
	mul.wide.u32 	%rd36, %r50, 4;
	add.s64 	%rd37, %rd4, %rd36;
	mov.b32 	%r40, 2147483647;
	st.global.u32 	[%rd37], %r40;
	st.global.u32 	[%rd37+4], %r40;
	st.global.u32 	[%rd37+8], %r40;
	st.global.u32 	[%rd37+12], %r40;
	add.s32 	%r50, %r50, 4;
$L__BB1_12:
	setp.eq.s32 	%p10, %r13, 0;
	@%p10 bra 	$L__BB1_15;
	mul.wide.u32 	%rd39, %r50, 4;
	add.s64 	%rd40, %rd31, %rd39;
	add.s64 	%rd53, %rd2, %rd40;
	neg.s32 	%r52, %r13;
$L__BB1_14:
	.pragma "nounroll";
	mov.b32 	%r41, 2147483647;
	st.global.u32 	[%rd53], %r41;
	add.s64 	%rd53, %rd53, 4;
	add.s32 	%r52, %r52, 1;
	setp.ne.s32 	%p11, %r52, 0;
	@%p11 bra 	$L__BB1_14;
$L__BB1_15:
	setp.ge.s32 	%p12, %r32, %r31;
	@%p12 bra 	$L__BB1_26;
	mul.wide.u32 	%rd41, %r2, 4;
	add.s64 	%rd11, %rd1, %rd41;
	ld.global.nc.f32 	%f3, [%rd11];
	cvt.f64.f32 	%fd44, %f3;
	add.s64 	%rd12, %rd4, %rd41;
	st.global.f32 	[%rd12], %f3;
	add.s32 	%r42, %r2, 1;
	setp.ge.u32 	%p13, %r42, %r31;
	@%p13 bra 	$L__BB1_26;
	ld.global.nc.f32 	%f1, [%rd11+4];
	st.global.f32 	[%rd12+4], %f1;
	add.s32 	%r43, %r2, 2;
	setp.ge.u32 	%p14, %r43, %r31;
	@%p14 bra 	$L__BB1_26;
	ld.global.nc.f32 	%f2, [%rd11+8];
	st.global.f32 	[%rd12+8], %f2;
	add.s32 	%r55, %r2, 3;
	setp.ge.u32 	%p15, %r55, %r31;
	@%p15 bra 	$L__BB1_26;
	cvt.f64.f32 	%fd42, %f2;
	cvt.f64.f32 	%fd43, %f1;
	sub.s32 	%r44, %r31, %r2;
	add.s32 	%r45, %r44, 1;
	and.b32  	%r20, %r45, 3;
	setp.eq.s32 	%p16, %r20, 0;
	@%p16 bra 	$L__BB1_23;
	add.s64 	%rd44, %rd31, %rd41;
	add.s64 	%rd45, %rd44, %rd2;
	add.s64 	%rd55, %rd45, 12;
	add.s64 	%rd46, %rd41, %rd1;
	add.s64 	%rd54, %rd46, 12;
	neg.s32 	%r53, %r20;
	mov.u32 	%r54, %r2;
$L__BB1_21:
	.pragma "nounroll";
	mov.f64 	%fd9, %fd43;
	mov.f64 	%fd43, %fd42;
	ld.global.nc.f32 	%f4, [%rd54];
	cvt.f64.f32 	%fd21, %f4;
	mul.f64 	%fd22, %fd1, %fd21;
	fma.rn.f64 	%fd23, %fd2, %fd43, %fd22;
	fma.rn.f64 	%fd24, %fd3, %fd9, %fd23;
	fma.rn.f64 	%fd42, %fd4, %fd44, %fd24;
	cvt.rn.f32.f64 	%f5, %fd42;
	st.global.f32 	[%rd55], %f5;
	add.s32 	%r54, %r54, 1;
	add.s64 	%rd55, %rd55, 4;
	add.s64 	%rd54, %rd54, 4;
	add.s32 	%r53, %r53, 1;
	setp.ne.s32 	%p17, %r53, 0;
	mov.f64 	%fd44, %fd9;
	@%p17 bra 	$L__BB1_21;
	add.s32 	%r55, %r54, 3;
	mov.f64 	%fd44, %fd9;
$L__BB1_23:
	sub.s32 	%r46, %r31, %r2;
	add.s32 	%r47, %r46, -4;
	setp.lt.u32 	%p18, %r47, 3;
	@%p18 bra 	$L__BB1_26;
	sub.s32 	%r56, %r55, %r31;
	mul.wide.u32 	%rd47, %r55, 4;
	add.s64 	%rd48, %rd47, %rd1;
	add.s64 	%rd57, %rd48, 8;
	add.s64 	%rd50, %rd31, %rd47;
	add.s64 	%rd51, %rd50, %rd2;
	add.s64 	%rd56, %rd51, 8;
$L__BB1_25:
	.pragma "nounroll";
	ld.global.nc.f32 	%f6, [%rd57+-8];
	cvt.f64.f32 	%fd25, %f6;
	mul.f64 	%fd26, %fd1, %fd25;
	fma.rn.f64 	%fd27, %fd2, %fd42, %fd26;
	fma.rn.f64 	%fd28, %fd3, %fd43, %fd27;
	fma.rn.f64 	%fd29, %fd4, %fd44, %fd28;
	cvt.rn.f32.f64 	%f7, %fd29;
	st.global.f32 	[%rd56+-8], %f7;
	ld.global.nc.f32 	%f8, [%rd57+-4];
	cvt.f64.f32 	%fd30, %f8;
	mul.f64 	%fd31, %fd1, %fd30;
	fma.rn.f64 	%fd32, %fd2, %fd29, %fd31;
	fma.rn.f64 	%fd33, %fd3, %fd42, %fd32;
	fma.rn.f64 	%fd44, %fd4, %fd43, %fd33;
	cvt.rn.f32.f64 	%f9, %fd44;
	st.global.f32 	[%rd56+-4], %f9;
	ld.global.nc.f32 	%f10, [%rd57];
	cvt.f64.f32 	%fd34, %f10;
	mul.f64 	%fd35, %fd1, %fd34;
	fma.rn.f64 	%fd36, %fd2, %fd44, %fd35;
	fma.rn.f64 	%fd37, %fd3, %fd29, %fd36;
	fma.rn.f64 	%fd43, %fd4, %fd42, %fd37;
	cvt.rn.f32.f64 	%f11, %fd43;
	st.global.f32 	[%rd56], %f11;
	ld.global.nc.f32 	%f12, [%rd57+4];
	cvt.f64.f32 	%fd38, %f12;
	mul.f64 	%fd39, %fd1, %fd38;
	fma.rn.f64 	%fd40, %fd2, %fd43, %fd39;
	fma.rn.f64 	%fd41, %fd3, %fd44, %fd40;
	fma.rn.f64 	%fd42, %fd4, %fd29, %fd41;
	cvt.rn.f32.f64 	%f13, %fd42;
	st.global.f32 	[%rd56+4], %f13;
	add.s32 	%r56, %r56, 4;
	add.s64 	%rd57, %rd57, 16;
	add.s64 	%rd56, %rd56, 16;
	setp.ne.s32 	%p19, %r56, 0;
	@%p19 bra 	$L__BB1_25;
$L__BB1_26:
	ret;

}
	// .globl	supersmoother_3_pole_many_series_one_param_time_major_f32
.visible .entry supersmoother_3_pole_many_series_one_param_time_major_f32(
	.param .u64 .ptr .align 1 supersmoother_3_pole_many_series_one_param_time_major_f32_param_0,
	.param .u32 supersmoother_3_pole_many_series_one_param_time_major_f32_param_1,
	.param .u32 supersmoother_3_pole_many_series_one_param_time_major_f32_param_2,
	.param .u32 supersmoother_3_pole_many_series_one_param_time_major_f32_param_3,
	.param .u64 .ptr .align 1 supersmoother_3_pole_many_series_one_param_time_major_f32_param_4,
	.param .u64 .ptr .align 1 supersmoother_3_pole_many_series_one_param_time_major_f32_param_5
)
.maxntid 256
{
	.reg .pred 	%p<27>;
	.reg .b32 	%r<83>;
	.reg .b32 	%f<16>;
	.reg .b64 	%rd<120>;
	.reg .b64 	%fd<122>;

	ld.param.u32 	%r34, [supersmoother_3_pole_many_series_one_param_time_major_f32_param_1];
	ld.param.u32 	%r35, [supersmoother_3_pole_many_series_one_param_time_major_f32_param_2];
	ld.param.u32 	%r36, [supersmoother_3_pole_many_series_one_param_time_major_f32_param_3];
	ld.param.u64 	%rd38, [supersmoother_3_pole_many_series_one_param_time_major_f32_param_4];
	ld.param.u64 	%rd39, [supersmoother_3_pole_many_series_one_param_time_major_f32_param_5];
	mov.u32 	%r37, %ctaid.x;
	mov.u32 	%r38, %ntid.x;
	mov.u32 	%r39, %tid.x;
	mad.lo.s32 	%r1, %r37, %r38, %r39;
	setp.ge.s32 	%p1, %r1, %r35;
	@%p1 bra 	$L__BB2_34;
	ld.param.u64 	%rd107, [supersmoother_3_pole_many_series_one_param_time_major_f32_param_0];
	cvta.to.global.u64 	%rd40, %rd38;
	cvta.to.global.u64 	%rd1, %rd107;
	cvta.to.global.u64 	%rd2, %rd39;
	cvt.s64.s32 	%rd3, %r1;
	mul.wide.s32 	%rd41, %r1, 4;
	add.s64 	%rd42, %rd40, %rd41;
	ld.global.nc.u32 	%r2, [%rd42];
	cvt.rn.f64.s32 	%fd35, %r34;
	rcp.rn.f64 	%fd1, %fd35;
	mul.f64 	%fd2, %fd1, 0dC00921FB54442D18;
	fma.rn.f64 	%fd36, %fd2, 0d3FF71547652B82FE, 0d4338000000000000;
	{
	.reg .b32 %temp; 
	mov.b64 	{%r3, %temp}, %fd36;
	}
	mov.f64 	%fd37, 0dC338000000000000;
	add.rn.f64 	%fd38, %fd36, %fd37;
	fma.rn.f64 	%fd39, %fd38, 0dBFE62E42FEFA39EF, %fd2;
	fma.rn.f64 	%fd40, %fd38, 0dBC7ABC9E3B39803F, %fd39;
	fma.rn.f64 	%fd41, %fd40, 0d3E5ADE1569CE2BDF, 0d3E928AF3FCA213EA;
	fma.rn.f64 	%fd42, %fd41, %fd40, 0d3EC71DEE62401315;
	fma.rn.f64 	%fd43, %fd42, %fd40, 0d3EFA01997C89EB71;
	fma.rn.f64 	%fd44, %fd43, %fd40, 0d3F2A01A014761F65;
	fma.rn.f64 	%fd45, %fd44, %fd40, 0d3F56C16C1852B7AF;
	fma.rn.f64 	%fd46, %fd45, %fd40, 0d3F81111111122322;
	fma.rn.f64 	%fd47, %fd46, %fd40, 0d3FA55555555502A1;
	fma.rn.f64 	%fd48, %fd47, %fd40, 0d3FC5555555555511;
	fma.rn.f64 	%fd49, %fd48, %fd40, 0d3FE000000000000B;
	fma.rn.f64 	%fd50, %fd49, %fd40, 0d3FF0000000000000;
	fma.rn.f64 	%fd51, %fd50, %fd40, 0d3FF0000000000000;
	{
	.reg .b32 %temp; 
	mov.b64 	{%r4, %temp}, %fd51;
	}
	{
	.reg .b32 %temp; 
	mov.b64 	{%temp, %r5}, %fd51;
	}
	shl.b32 	%r40, %r3, 20;
	add.s32 	%r41, %r40, %r5;
	mov.b64 	%fd110, {%r4, %r41};
	{
	.reg .b32 %temp; 
	mov.b64 	{%temp, %r42}, %fd2;
	}
	mov.b32 	%f5, %r42;
	abs.f32 	%f1, %f5;
	setp.lt.f32 	%p2, %f1, 0f4086232B;
	@%p2 bra 	$L__BB2_4;
	setp.lt.f64 	%p3, %fd2, 0d0000000000000000;
	add.f64 	%fd52, %fd2, 0d7FF0000000000000;
	selp.f64 	%fd110, 0d0000000000000000, %fd52, %p3;
	setp.geu.f32 	%p4, %f1, 0f40874800;
	@%p4 bra 	$L__BB2_4;
	shr.u32 	%r43, %r3, 31;
	add.s32 	%r44, %r3, %r43;
	shr.s32 	%r45, %r44, 1;
	shl.b32 	%r46, %r45, 20;
	add.s32 	%r47, %r5, %r46;
	mov.b64 	%fd53, {%r4, %r47};
	sub.s32 	%r48, %r3, %r45;
	shl.b32 	%r49, %r48, 20;
	add.s32 	%r50, %r49, 1072693248;
	mov.b32 	%r51, 0;
	mov.b64 	%fd54, {%r51, %r50};
	mul.f64 	%fd110, %fd54, %fd53;
$L__BB2_4:
	mul.f64 	%fd7, %fd1, 0d4015D7215129D64A;
	abs.f64 	%fd8, %fd7;
	setp.neu.f64 	%p5, %fd8, 0d7FF0000000000000;
	@%p5 bra 	$L__BB2_6;
	mov.f64 	%fd60, 0d0000000000000000;
	mul.rn.f64 	%fd112, %fd7, %fd60;
	mov.b32 	%r76, 1;
	bra.uni 	$L__BB2_9;
$L__BB2_6:
	mul.f64 	%fd55, %fd7, 0d3FE45F306DC9C883;
	cvt.rni.s32.f64 	%r75, %fd55;
	cvt.rn.f64.s32 	%fd56, %r75;
	fma.rn.f64 	%fd57, %fd56, 0dBFF921FB54442D18, %fd7;
	fma.rn.f64 	%fd58, %fd56, 0dBC91A62633145C00, %fd57;
	fma.rn.f64 	%fd112, %fd56, 0dB97B839A252049C0, %fd58;
	setp.ltu.f64 	%p6, %fd8, 0d41E0000000000000;
	@%p6 bra 	$L__BB2_8;
	{ // callseq 1, 0
	.param .b64 param0;
	st.param.f64 	[param0], %fd7;
	.param .align 16 .b8 retval0[16];
	call.uni (retval0), 
	__internal_trig_reduction_slowpathd, 
	(
	param0
	);
	ld.param.f64 	%fd112, [retval0];
	ld.param.b32 	%r75, [retval0+8];
	} // callseq 1
$L__BB2_8:
	add.s32 	%r76, %r75, 1;
$L__BB2_9:
	shl.b32 	%r54, %r76, 6;
	cvt.u64.u32 	%rd43, %r54;
	and.b64  	%rd44, %rd43, 64;
	mov.u64 	%rd45, __cudart_sin_cos_coeffs;
	add.s64 	%rd46, %rd45, %rd44;
	mul.rn.f64 	%fd61, %fd112, %fd112;
	and.b32  	%r55, %r76, 1;
	setp.eq.b32 	%p7, %r55, 1;
	selp.f64 	%fd62, 0dBDA8FF8320FD8164, 0d3DE5DB65F9785EBA, %p7;
	ld.global.nc.v2.f64 	{%fd63, %fd64}, [%rd46];
	fma.rn.f64 	%fd65, %fd62, %fd61, %fd63;
	fma.rn.f64 	%fd66, %fd65, %fd61, %fd64;
	ld.global.nc.v2.f64 	{%fd67, %fd68}, [%rd46+16];
	fma.rn.f64 	%fd69, %fd66, %fd61, %fd67;
	fma.rn.f64 	%fd70, %fd69, %fd61, %fd68;
	ld.global.nc.v2.f64 	{%fd71, %fd72}, [%rd46+32];
	fma.rn.f64 	%fd73, %fd70, %fd61, %fd71;
	fma.rn.f64 	%fd74, %fd73, %fd61, %fd72;
	fma.rn.f64 	%fd75, %fd74, %fd112, %fd112;
	fma.rn.f64 	%fd76, %fd74, %fd61, 0d3FF0000000000000;
	selp.f64 	%fd77, %fd76, %fd75, %p7;
	and.b32  	%r56, %r76, 2;
	setp.eq.s32 	%p8, %r56, 0;
	mov.f64 	%fd78, 0d0000000000000000;
	sub.f64 	%fd79, %fd78, %fd77;
	selp.f64 	%fd80, %fd77, %fd79, %p8;
	add.f64 	%fd81, %fd110, %fd110;
	mul.f64 	%fd82, %fd81, %fd80;
	mul.f64 	%fd83, %fd110, %fd110;
	mul.f64 	%fd14, %fd83, %fd83;
	mov.f64 	%fd84, 0d3FF0000000000000;
	sub.f64 	%fd85, %fd84, %fd14;
	sub.f64 	%fd86, %fd85, %fd82;
	mul.f64 	%fd87, %fd83, %fd82;
	add.f64 	%fd15, %fd86, %fd87;
	add.f64 	%fd16, %fd83, %fd82;
	neg.f64 	%fd88, %fd83;
	sub.f64 	%fd17, %fd88, %fd87;
	setp.lt.s32 	%p9, %r36, 1;
	@%p9 bra 	$L__BB2_34;
	shl.b64 	%rd47, %rd3, 2;
	add.s64 	%rd112, %rd2, %rd47;
	max.s32 	%r11, %r2, 0;
	setp.lt.s32 	%p10, %r2, 1;
	@%p10 bra 	$L__BB2_23;
	min.u32 	%r12, %r2, %r36;
	setp.lt.u32 	%p11, %r12, 16;
	@%p11 bra 	$L__BB2_14;
	ld.param.u32 	%r68, [supersmoother_3_pole_many_series_one_param_time_major_f32_param_2];
	and.b32  	%r57, %r12, 2147483632;
	neg.s32 	%r77, %r57;
	mul.wide.s32 	%rd5, %r68, 4;
	mov.u64 	%rd110, %rd112;
$L__BB2_13:
	.pragma "nounroll";
	ld.param.u32 	%r69, [supersmoother_3_pole_many_series_one_param_time_major_f32_param_2];
	mov.b32 	%r58, 2147483647;
	st.global.u32 	[%rd110], %r58;
	add.s64 	%rd48, %rd110, %rd5;
	st.global.u32 	[%rd48], %r58;
	add.s64 	%rd49, %rd48, %rd5;
	st.global.u32 	[%rd49], %r58;
	add.s64 	%rd50, %rd49, %rd5;
	st.global.u32 	[%rd50], %r58;
	add.s64 	%rd51, %rd50, %rd5;
	st.global.u32 	[%rd51], %r58;
	add.s64 	%rd52, %rd51, %rd5;
	st.global.u32 	[%rd52], %r58;
	add.s64 	%rd53, %rd52, %rd5;
	st.global.u32 	[%rd53], %r58;
	add.s64 	%rd54, %rd53, %rd5;
	st.global.u32 	[%rd54], %r58;
	add.s64 	%rd55, %rd54, %rd5;
	st.global.u32 	[%rd55], %r58;
	add.s64 	%rd56, %rd55, %rd5;
	st.global.u32 	[%rd56], %r58;
	add.s64 	%rd57, %rd56, %rd5;
	st.global.u32 	[%rd57], %r58;
	add.s64 	%rd58, %rd57, %rd5;
	st.global.u32 	[%rd58], %r58;
	add.s64 	%rd59, %rd58, %rd5;
	st.global.u32 	[%rd59], %r58;
	add.s64 	%rd60, %rd59, %rd5;
	st.global.u32 	[%rd60], %r58;
	add.s64 	%rd61, %rd60, %rd5;
	st.global.u32 	[%rd61], %r58;
	add.s64 	%rd62, %rd61, %rd5;
	st.global.u32 	[%rd62], %r58;
	mul.wide.s32 	%rd63, %r69, 64;
	add.s64 	%rd112, %rd110, %rd63;
	add.s32 	%r77, %r77, 16;
	setp.ne.s32 	%p12, %r77, 0;
	add.s64 	%rd110, %rd62, %rd5;
	@%p12 bra 	$L__BB2_13;
$L__BB2_14:
	and.b32  	%r16, %r12, 15;
	setp.eq.s32 	%p13, %r16, 0;
	@%p13 bra 	$L__BB2_23;
	and.b32  	%r17, %r12, 7;
	setp.lt.u32 	%p14, %r16, 8;
	@%p14 bra 	$L__BB2_17;
	ld.param.u32 	%r70, [supersmoother_3_pole_many_series_one_param_time_major_f32_param_2];
	mov.b32 	%r59, 2147483647;
	st.global.u32 	[%rd112], %r59;
	mul.wide.s32 	%rd64, %r70, 4;
	add.s64 	%rd65, %rd112, %rd64;
	st.global.u32 	[%rd65], %r59;
	add.s64 	%rd66, %rd65, %rd64;
	st.global.u32 	[%rd66], %r59;
	add.s64 	%rd67, %rd66, %rd64;
	st.global.u32 	[%rd67], %r59;
	add.s64 	%rd68, %rd67, %rd64;
	st.global.u32 	[%rd68], %r59;
	add.s64 	%rd69, %rd68, %rd64;
	st.global.u32 	[%rd69], %r59;
	add.s64 	%rd70, %rd69, %rd64;
	st.global.u32 	[%rd70], %r59;
	add.s64 	%rd71, %rd70, %rd64;
	st.global.u32 	[%rd71], %r59;
	add.s64 	%rd112, %rd71, %rd64;
$L__BB2_17:
	setp.eq.s32 	%p15, %r17, 0;
	@%p15 bra 	$L__BB2_23;
	and.b32  	%r18, %r12, 3;
	setp.lt.u32 	%p16, %r17, 4;
	@%p16 bra 	$L__BB2_20;
	ld.param.u32 	%r71, [supersmoother_3_pole_many_series_one_param_time_major_f32_param_2];
	mov.b32 	%r60, 2147483647;
	st.global.u32 	[%rd112], %r60;
	mul.wide.s32 	%rd72, %r71, 4;
	add.s64 	%rd73, %rd112, %rd72;
	st.global.u32 	[%rd73], %r60;
	add.s64 	%rd74, %rd73, %rd72;
	st.global.u32 	[%rd74], %r60;
	add.s64 	%rd75, %rd74, %rd72;
	st.global.u32 	[%rd75], %r60;
	add.s64 	%rd112, %rd75, %rd72;
$L__BB2_20:
	setp.eq.s32 	%p17, %r18, 0;
	@%p17 bra 	$L__BB2_23;
	ld.param.u32 	%r72, [supersmoother_3_pole_many_series_one_param_time_major_f32_param_2];
	mul.wide.s32 	%rd14, %r72, 4;
	neg.s32 	%r78, %r18;
$L__BB2_22:
	.pragma "nounroll";
	mov.b32 	%r61, 2147483647;
	st.global.u32 	[%rd112], %r61;
	add.s64 	%rd112, %rd112, %rd14;
	add.s32 	%r78, %r78, 1;
	setp.ne.s32 	%p18, %r78, 0;
	@%p18 bra 	$L__BB2_22;
$L__BB2_23:
	setp.ge.s32 	%p19, %r2, %r36;
	@%p19 bra 	$L__BB2_34;
	ld.param.u32 	%r73, [supersmoother_3_pole_many_series_one_param_time_major_f32_param_2];
	cvt.u64.u32 	%rd76, %r11;
	cvt.s64.s32 	%rd17, %r73;
	mul.lo.s64 	%rd77, %rd76, %rd17;
	add.s64 	%rd78, %rd77, %rd3;
	shl.b64 	%rd79, %rd78, 2;
	add.s64 	%rd18, %rd1, %rd79;
	add.s64 	%rd81, %rd2, %rd47;
	shl.b64 	%rd82, %rd77, 2;
	add.s64 	%rd19, %rd81, %rd82;
	ld.global.nc.f32 	%f2, [%rd18];
	st.global.f32 	[%rd19], %f2;
	add.s32 	%r62, %r11, 1;
	setp.ge.u32 	%p20, %r62, %r36;
	@%p20 bra 	$L__BB2_34;
	shl.b64 	%rd83, %rd17, 2;
	add.s64 	%rd20, %rd18, %rd83;
	add.s64 	%rd21, %rd19, %rd83;
	ld.global.nc.f32 	%f3, [%rd20];
	st.global.f32 	[%rd21], %f3;
	add.s32 	%r63, %r11, 2;
	setp.ge.u32 	%p21, %r63, %r36;
	@%p21 bra 	$L__BB2_34;
	add.s64 	%rd118, %rd20, %rd83;
	add.s64 	%rd119, %rd21, %rd83;
	ld.global.nc.f32 	%f4, [%rd118];
	st.global.f32 	[%rd119], %f4;
	add.s32 	%r81, %r11, 3;
	setp.ge.u32 	%p22, %r81, %r36;
	@%p22 bra 	$L__BB2_34;
	cvt.f64.f32 	%fd121, %f2;
	cvt.f64.f32 	%fd113, %f4;
	cvt.f64.f32 	%fd114, %f3;
	sub.s32 	%r64, %r36, %r11;
	add.s32 	%r65, %r64, 1;
	and.b32  	%r23, %r65, 3;
	setp.eq.s32 	%p23, %r23, 0;
	@%p23 bra 	$L__BB2_31;
	cvt.f64.f32 	%fd115, %f2;
	shl.b64 	%rd115, %rd3, 2;
	mul.wide.u32 	%rd25, %r11, 4;
	neg.s32 	%r79, %r23;
	add.s64 	%rd85, %rd25, 12;
	mul.lo.s64 	%rd86, %rd85, %rd17;
	add.s64 	%rd90, %rd2, %rd86;
	shl.b64 	%rd92, %rd17, 2;
	mov.u32 	%r80, %r11;
$L__BB2_29:
	.pragma "nounroll";
	mov.f64 	%fd121, %fd114;
	mov.f64 	%fd114, %fd113;
	ld.param.u64 	%rd108, [supersmoother_3_pole_many_series_one_param_time_major_f32_param_0];
	cvta.to.global.u64 	%rd87, %rd108;
	add.s64 	%rd88, %rd87, %rd86;
	add.s64 	%rd89, %rd88, %rd115;
	add.s64 	%rd91, %rd90, %rd115;
	ld.global.nc.f32 	%f6, [%rd89];
	cvt.f64.f32 	%fd89, %f6;
	mul.f64 	%fd90, %fd15, %fd89;
	fma.rn.f64 	%fd91, %fd16, %fd114, %fd90;
	fma.rn.f64 	%fd92, %fd17, %fd121, %fd91;
	fma.rn.f64 	%fd113, %fd14, %fd115, %fd92;
	cvt.rn.f32.f64 	%f7, %fd113;
	st.global.f32 	[%rd91], %f7;
	add.s64 	%rd115, %rd115, %rd92;
	add.s32 	%r80, %r80, 1;
	add.s32 	%r79, %r79, 1;
	setp.ne.s32 	%p24, %r79, 0;
	mov.f64 	%fd115, %fd121;
	@%p24 bra 	$L__BB2_29;
	ld.param.u64 	%rd109, [supersmoother_3_pole_many_series_one_param_time_major_f32_param_0];
	add.s64 	%rd93, %rd25, 8;
	mul.lo.s64 	%rd94, %rd93, %rd17;
	add.s64 	%rd95, %rd2, %rd94;
	add.s64 	%rd119, %rd95, %rd115;
	cvta.to.global.u64 	%rd96, %rd109;
	add.s64 	%rd97, %rd96, %rd94;
	add.s64 	%rd118, %rd97, %rd115;
	add.s32 	%r81, %r80, 3;
$L__BB2_31:
	sub.s32 	%r66, %r36, %r11;
	add.s32 	%r67, %r66, -4;
	setp.lt.u32 	%p25, %r67, 3;
	@%p25 bra 	$L__BB2_34;
	shl.b64 	%rd32, %rd17, 2;
	sub.s32 	%r82, %r81, %r36;
$L__BB2_33:
	.pragma "nounroll";
	ld.param.u32 	%r74, [supersmoother_3_pole_many_series_one_param_time_major_f32_param_2];
	add.s64 	%rd98, %rd118, %rd32;
	add.s64 	%rd99, %rd119, %rd32;
	ld.global.nc.f32 	%f8, [%rd98];
	cvt.f64.f32 	%fd93, %f8;
	mul.f64 	%fd94, %fd15, %fd93;
	fma.rn.f64 	%fd95, %fd16, %fd113, %fd94;
	fma.rn.f64 	%fd96, %fd17, %fd114, %fd95;
	fma.rn.f64 	%fd97, %fd14, %fd121, %fd96;
	cvt.rn.f32.f64 	%f9, %fd97;
	st.global.f32 	[%rd99], %f9;
	mul.wide.s32 	%rd100, %r74, 8;
	add.s64 	%rd101, %rd118, %rd100;
	add.s64 	%rd102, %rd119, %rd100;
	ld.global.nc.f32 	%f10, [%rd101];
	cvt.f64.f32 	%fd98, %f10;
	mul.f64 	%fd99, %fd15, %fd98;
	fma.rn.f64 	%fd100, %fd16, %fd97, %fd99;
	fma.rn.f64 	%fd101, %fd17, %fd113, %fd100;
	fma.rn.f64 	%fd121, %fd14, %fd114, %fd101;
	cvt.rn.f32.f64 	%f11, %fd121;
	st.global.f32 	[%rd102], %f11;
	mul.wide.s32 	%rd103, %r74, 12;
	add.s64 	%rd104, %rd118, %rd103;
	add.s64 	%rd105, %rd119, %rd103;
	ld.global.nc.f32 	%f12, [%rd104];
	cvt.f64.f32 	%fd102, %f12;
	mul.f64 	%fd103, %fd15, %fd102;
	fma.rn.f64 	%fd104, %fd16, %fd121, %fd103;
	fma.rn.f64 	%fd105, %fd17, %fd97, %fd104;
	fma.rn.f64 	%fd114, %fd14, %fd113, %fd105;
	cvt.rn.f32.f64 	%f13, %fd114;
	st.global.f32 	[%rd105], %f13;
	mul.wide.s32 	%rd106, %r74, 16;
	add.s64 	%rd118, %rd118, %rd106;
	add.s64 	%rd119, %rd119, %rd106;
	ld.global.nc.f32 	%f14, [%rd118];
	cvt.f64.f32 	%fd106, %f14;
	mul.f64 	%fd107, %fd15, %fd106;
	fma.rn.f64 	%fd108, %fd16, %fd114, %fd107;
	fma.rn.f64 	%fd109, %fd17, %fd121, %fd108;
	fma.rn.f64 	%fd113, %fd14, %fd97, %fd109;
	cvt.rn.f32.f64 	%f15, %fd113;
	st.global.f32 	[%rd119], %f15;
	add.s32 	%r82, %r82, 4;
	setp.ne.s32 	%p26, %r82, 0;
	@%p26 bra 	$L__BB2_33;
$L__BB2_34:
	ret;

}
.func  (.param .align 16 .b8 func_retval0[16]) __internal_trig_reduction_slowpathd(
	.param .b64 __internal_trig_reduction_slowpathd_param_0
)
{
	.local .align 8 .b8 	__local_depot3[40];
	.reg .b64 	%SP;
	.reg .b64 	%SPL;
	.reg .pred 	%p<10>;
	.reg .b32 	%r<47>;
	.reg .b64 	%rd<74>;
	.reg .b64 	%fd<5>;

	mov.u64 	%SPL, __local_depot3;
	ld.param.f64 	%fd4, [__internal_trig_reduction_slowpathd_param_0];
	add.u64 	%rd1, %SPL, 0;
	{
	.reg .b32 %temp; 
	mov.b64 	{%temp, %r1}, %fd4;
	}
	shr.u32 	%r2, %r1, 20;
	and.b32  	%r3, %r2, 2047;
	setp.eq.s32 	%p1, %r3, 2047;
	mov.b32 	%r46, 0;
	@%p1 bra 	$L__BB3_9;
	add.s32 	%r20, %r3, -1024;
	mov.b64 	%rd20, %fd4;
	shl.b64 	%rd2, %rd20, 11;
	shr.u32 	%r4, %r20, 6;
	sub.s32 	%r45, 15, %r4;
	sub.s32 	%r21, 19, %r4;
	setp.lt.u32 	%p2, %r20, 128;
	selp.b32 	%r6, 18, %r21, %p2;
	setp.ge.s32 	%p3, %r45, %r6;
	mov.b64 	%rd70, 0;
	@%p3 bra 	$L__BB3_4;
	add.s32 	%r23, %r6, %r4;
	neg.s32 	%r43, %r23;
	or.b64  	%rd3, %rd2, -9223372036854775808;
	mov.b64 	%rd70, 0;
	mov.b32 	%r42, 0;
	mov.u64 	%rd25, __cudart_i2opi_d;
	mov.u32 	%r44, %r45;
$L__BB3_3:
	.pragma "nounroll";
	mul.wide.s32 	%rd22, %r42, 8;
	add.s64 	%rd23, %rd1, %rd22;
	mul.wide.s32 	%rd24, %r44, 8;
	add.s64 	%rd26, %rd25, %rd24;
	ld.global.nc.u64 	%rd27, [%rd26];
	{
	.reg .u32 %r0, %r1, %r2, %r3, %alo, %ahi, %blo, %bhi, %clo, %chi;
	mov.b64 	{%alo,%ahi}, %rd27;
	mov.b64 	{%blo,%bhi}, %rd3;
	mov.b64 	{%clo,%chi}, %rd70;
	mad.lo.cc.u32 	%r0, %alo, %blo, %clo;
	madc.hi.cc.u32 	%r1, %alo, %blo, %chi;
	madc.hi.u32 	%r2, %alo, %bhi, 0;
	mad.lo.cc.u32 	%r1, %alo, %bhi, %r1;
	madc.hi.cc.u32 	%r2, %ahi, %blo, %r2;
	madc.hi.u32 	%r3, %ahi, %bhi, 0;
	mad.lo.cc.u32 	%r1, %ahi, %blo, %r1;
	madc.lo.cc.u32 	%r2, %ahi, %bhi, %r2;
	addc.u32 	%r3, %r3, 0;
	mov.b64 	%rd28, {%r0,%r1};
	mov.b64 	%rd70, {%r2,%r3};
	}
	st.local.u64 	[%rd23], %rd28;
	add.s32 	%r44, %r44, 1;
	add.s32 	%r43, %r43, 1;
	add.s32 	%r42, %r42, 1;
	setp.ne.s32 	%p4, %r43, -15;
	mov.u32 	%r45, %r6;
	@%p4 bra 	$L__BB3_3;
$L__BB3_4:
	cvt.s64.s32 	%rd29, %r45;
	cvt.u64.u32 	%rd30, %r4;
	add.s64 	%rd31, %rd30, %rd29;
	shl.b64 	%rd32, %rd31, 3;
	add.s64 	%rd33, %rd1, %rd32;
	st.local.u64 	[%rd33+-120], %rd70;
	and.b32  	%r15, %r2, 63;
	ld.local.u64 	%rd72, [%rd1+16];
	ld.local.u64 	%rd71, [%rd1+24];
	setp.eq.s32 	%p5, %r15, 0;
	@%p5 bra 	$L__BB3_6;
	shl.b64 	%rd34, %rd71, %r15;
	shr.u64 	%rd35, %rd72, 1;
	xor.b32  	%r24, %r15, 63;
	shr.u64 	%rd36, %rd35, %r24;
	or.b64  	%rd71, %rd34, %rd36;
	ld.local.u64 	%rd37, [%rd1+8];
	shl.b64 	%rd38, %rd72, %r15;
	shr.u64 	%rd39, %rd37, 1;
	shr.u64 	%rd40, %rd39, %r24;
	or.b64  	%rd72, %rd38, %rd40;
$L__BB3_6:
	and.b32  	%r25, %r1, -2147483648;
	shr.u64 	%rd41, %rd71, 62;
	cvt.u32.u64 	%r26, %rd41;
	mov.b64 	{%r27, %r28}, %rd71;
	mov.b64 	{%r29, %r30}, %rd72;
	shf.l.wrap.b32 	%r31, %r30, %r27, 2;
	shf.l.wrap.b32 	%r32, %r27, %r28, 2;
	mov.b64 	%rd42, {%r31, %r32};
	shl.b64 	%rd43, %rd72, 2;
	shr.u64 	%rd44, %rd42, 63;
	cvt.u32.u64 	%r33, %rd44;
	add.s32 	%r34, %r33, %r26;
	setp.eq.s32 	%p6, %r25, 0;
	neg.s32 	%r35, %r34;
	selp.b32 	%r46, %r34, %r35, %p6;
	setp.gt.s64 	%p7, %rd42, -1;
	mov.b64 	%rd45, 0;
	{
	.reg .u32 %r0, %r1, %r2, %r3, %a0, %a1, %a2, %a3, %b0, %b1, %b2, %b3;
	mov.b64 	{%a0,%a1}, %rd45;
	mov.b64 	{%a2,%a3}, %rd45;
	mov.b64 	{%b0,%b1}, %rd43;
	mov.b64 	{%b2,%b3}, %rd42;
	sub.cc.u32 	%r0, %a0, %b0;
	subc.cc.u32 	%r1, %a1, %b1;
	subc.cc.u32 	%r2, %a2, %b2;
	subc.u32 	%r3, %a3, %b3;
	mov.b64 	%rd46, {%r0,%r1};
	mov.b64 	%rd47, {%r2,%r3};
	}
	xor.b32  	%r36, %r25, -2147483648;
	selp.b64 	%rd73, %rd42, %rd47, %p7;
	selp.b64 	%rd14, %rd43, %rd46, %p7;
	selp.b32 	%r17, %r25, %r36, %p7;
	clz.b64 	%r37, %rd73;
	cvt.u64.u32 	%rd15, %r37;
	setp.eq.s32 	%p8, %r37, 0;
	@%p8 bra 	$L__BB3_8;
	cvt.u32.u64 	%r38, %rd15;
	and.b32  	%r39, %r38, 63;
	shl.b64 	%rd48, %rd73, %r39;
	shr.u64 	%rd49, %rd14, 1;
	not.b32 	%r40, %r38;
	and.b32  	%r41, %r40, 63;
	shr.u64 	%rd50, %rd49, %r41;
	or.b64  	%rd73, %rd48, %rd50;
$L__BB3_8:
	mov.b64 	%rd51, -3958705157555305931;
	{
	.reg .u32 %r0, %r1, %r2, %r3, %alo, %ahi, %blo, %bhi;
	mov.b64 	{%alo,%ahi}, %rd73;
	mov.b64 	{%blo,%bhi}, %rd51;
	mul.lo.u32 	%r0, %alo, %blo;
	mul.hi.u32 	%r1, %alo, %blo;
	mad.lo.cc.u32 	%r1, %alo, %bhi, %r1;
	madc.hi.u32 	%r2, %alo, %bhi, 0;
	mad.lo.cc.u32 	%r1, %ahi, %blo, %r1;
	madc.hi.cc.u32 	%r2, %ahi, %blo, %r2;
	madc.hi.u32 	%r3, %ahi, %bhi, 0;
	mad.lo.cc.u32 	%r2, %ahi, %bhi, %r2;
	addc.u32 	%r3, %r3, 0;
	mov.b64 	%rd52, {%r0,%r1};
	mov.b64 	%rd53, {%r2,%r3};
	}
	setp.gt.s64 	%p9, %rd53, 0;
	{
	.reg .u32 %r0, %r1, %r2, %r3, %a0, %a1, %a2, %a3, %b0, %b1, %b2, %b3;
	mov.b64 	{%a0,%a1}, %rd52;
	mov.b64 	{%a2,%a3}, %rd53;
	mov.b64 	{%b0,%b1}, %rd52;
	mov.b64 	{%b2,%b3}, %rd53;
	add.cc.u32 	%r0, %a0, %b0;
	addc.cc.u32 	%r1, %a1, %b1;
	addc.cc.u32 	%r2, %a2, %b2;
	addc.u32 	%r3, %a3, %b3;
	mov.b64 	%rd54, {%r0,%r1};
	mov.b64 	%rd55, {%r2,%r3};
	}
	selp.b64 	%rd56, %rd55, %rd53, %p9;
	selp.s64 	%rd57, -1, 0, %p9;
	sub.s64 	%rd58, %rd57, %rd15;
	cvt.u64.u32 	%rd59, %r17;
	shl.b64 	%rd60, %rd59, 32;
	add.s64 	%rd61, %rd56, 1;
	shr.u64 	%rd62, %rd61, 10;
	add.s64 	%rd63, %rd62, 1;
	shr.u64 	%rd64, %rd63, 1;
	shl.b64 	%rd65, %rd58, 52;
	add.s64 	%rd66, %rd65, %rd64;
	add.s64 	%rd67, %rd66, 4602678819172646912;
	or.b64  	%rd68, %rd67, %rd60;
	mov.b64 	%fd4, %rd68;
$L__BB3_9:
	st.param.f64 	[func_retval0], %fd4;
	st.param.b32 	[func_retval0+8], %r46;
	ret;

}


// ===== COMPILED SASS (sm_100) =====

	.target	sm_100

	.elftype	@"ET_EXEC"


//--------------------- .note.nv.tkinfo           --------------------------
	.section	.note.nv.tkinfo,"",@"SHT_NOTE"
	.sectionflags	@"SHF_NOTE_NV_TKINFO"
	.tkinfo
        /*0018*/ 	.word	0x00000002
        /*0030*/ 	.string	""
        /*0030*/ 	.string	"ptxas"
        /*0030*/ 	.string	"Cuda compilation tools, release 13.0, V13.0.88"
        /*0030*/ 	.string	"Build cuda_13.0.r13.0/compiler.36424714_0"
        /*0030*/ 	.string	"-arch sm_100 -m 64 "



//--------------------- .note.nv.cuinfo           --------------------------
	.section	.note.nv.cuinfo,"",@"SHT_NOTE"
	.sectionflags	@"SHF_NOTE_NV_CUINFO"
        /*0018*/ 	.short	0x0002
        /*001a*/ 	.short	0x0064
        /*001c*/ 	.short	0x0082
	.zero		2


//--------------------- .nv.info                  --------------------------
	.section	.nv.info,"",@"SHT_CUDA_INFO"
	.align	4


	//----- nvinfo : EIATTR_REGCOUNT
	.align		4
        /*0000*/ 	.byte	0x04, 0x2f
        /*0002*/ 	.short	(.L_3 - .L_2)
	.align		4
.L_2:
        /*0004*/ 	.word	index@(supersmoother_3_pole_batch_f32)
        /*0008*/ 	.word	0x00000020


	//----- nvinfo : EIATTR_FRAME_SIZE
	.align		4
.L_3:
        /*000c*/ 	.byte	0x04, 0x11
        /*000e*/ 	.short	(.L_5 - .L_4)
	.align		4
.L_4:
        /*0010*/ 	.word	index@($supersmoother_3_pole_batch_f32$__internal_trig_reduction_slowpathd)
        /*0014*/ 	.word	0x00000028


	//----- nvinfo : EIATTR_FRAME_SIZE
	.align		4
.L_5:
        /*0018*/ 	.byte	0x04, 0x11
        /*001a*/ 	.short	(.L_7 - .L_6)
	.align		4
.L_6:
        /*001c*/ 	.word	index@($__internal_1_$__cuda_sm20_dblrcp_rn_slowpath_v3)
        /*0020*/ 	.word	0x00000028


	//----- nvinfo : EIATTR_FRAME_SIZE
	.align		4
.L_7:
        /*0024*/ 	.byte	0x04, 0x11
        /*0026*/ 	.short	(.L_9 - .L_8)
	.align		4
.L_8:
        /*0028*/ 	.word	index@(supersmoother_3_pole_batch_f32)
        /*002c*/ 	.word	0x00000028


	//----- nvinfo : EIATTR_REGCOUNT
	.align		4
.L_9:
        /*0030*/ 	.byte	0x04, 0x2f
        /*0032*/ 	.short	(.L_11 - .L_10)
	.align		4
.L_10:
        /*0034*/ 	.word	index@(supersmoother_3_pole_batch_f32_precomp)
        /*0038*/ 	.word	0x0000001e


	//----- nvinfo : EIATTR_FRAME_SIZE
	.align		4
.L_11:
        /*003c*/ 	.byte	0x04, 0x11
        /*003e*/ 	.short	(.L_13 - .L_12)
	.align		4
.L_12:
        /*0040*/ 	.word	index@(supersmoother_3_pole_batch_f32_precomp)
        /*0044*/ 	.word	0x00000000


	//----- nvinfo : EIATTR_REGCOUNT
	.align		4
.L_13:
        /*0048*/ 	.byte	0x04, 0x2f
        /*004a*/ 	.short	(.L_15 - .L_14)
	.align		4
.L_14:
        /*004c*/ 	.word	index@(supersmoother_3_pole_many_series_one_param_time_major_f32)
        /*0050*/ 	.word	0x00000028


	//----- nvinfo : EIATTR_FRAME_SIZE
	.align		4
.L_15:
        /*0054*/ 	.byte	0x04, 0x11
        /*0056*/ 	.short	(.L_17 - .L_16)
	.align		4
.L_16:
        /*0058*/ 	.word	index@($supersmoother_3_pole_many_series_one_param_time_major_f32$__internal_trig_reduction_slowpathd)
        /*005c*/ 	.word	0x00000028


	//----- nvinfo : EIATTR_FRAME_SIZE
	.align		4
.L_17:
        /*0060*/ 	.byte	0x04, 0x11
        /*0062*/ 	.short	(.L_19 - .L_18)
	.align		4
.L_18:
        /*0064*/ 	.word	index@($__internal_0_$__cuda_sm20_dblrcp_rn_slowpath_v3)
        /*0068*/ 	.word	0x00000028


	//----- nvinfo : EIATTR_FRAME_SIZE
	.align		4
.L_19:
        /*006c*/ 	.byte	0x04, 0x11
        /*006e*/ 	.short	(.L_21 - .L_20)
	.align		4
.L_20:
        /*0070*/ 	.word	index@(supersmoother_3_pole_many_series_one_param_time_major_f32)
        /*0074*/ 	.word	0x00000028


	//----- nvinfo : EIATTR_MIN_STACK_SIZE
	.align		4
.L_21:
        /*0078*/ 	.byte	0x04, 0x12
        /*007a*/ 	.short	(.L_23 - .L_22)
	.align		4
.L_22:
        /*007c*/ 	.word	index@(supersmoother_3_pole_many_series_one_param_time_major_f32)
        /*0080*/ 	.word	0x00000028


	//----- nvinfo : EIATTR_MIN_STACK_SIZE
	.align		4
.L_23:
        /*0084*/ 	.byte	0x04, 0x12
        /*0086*/ 	.short	(.L_25 - .L_24)
	.align		4
.L_24:
        /*0088*/ 	.word	index@(supersmoother_3_pole_batch_f32_precomp)
        /*008c*/ 	.word	0x00000000


	//----- nvinfo : EIATTR_MIN_STACK_SIZE
	.align		4
.L_25:
        /*0090*/ 	.byte	0x04, 0x12
        /*0092*/ 	.short	(.L_27 - .L_26)
	.align		4
.L_26:
        /*0094*/ 	.word	index@(supersmoother_3_pole_batch_f32)
        /*0098*/ 	.word	0x00000028
.L_27:


//--------------------- .nv.compat                --------------------------
	.section	.nv.compat,"",@"SHT_CUDA_COMPAT_INFO"
	.align	4
        /*0000*/ 	.byte	0x02, 0x09, 0x00, 0x00, 0x02, 0x02, 0x01, 0x00, 0x02, 0x05, 0x05, 0x00, 0x03, 0x07, 0x01, 0x01
        /*0010*/ 	.byte	0x02, 0x03, 0x00, 0x00, 0x02, 0x06, 0x01, 0x00, 0x04, 0x0b, 0x08, 0x00, 0x01, 0x00, 0x00, 0x00
        /*0020*/ 	.byte	0x00, 0x00, 0x00, 0x00


//--------------------- .nv.info.supersmoother_3_pole_many_series_one_param_time_major_f32 --------------------------
	.section	.nv.info.supersmoother_3_pole_many_series_one_param_time_major_f32,"",@"SHT_CUDA_INFO"
	.sectionflags	@""
	.align	4


	//----- nvinfo : EIATTR_CUDA_API_VERSION
	.align		4
        /*0000*/ 	.byte	0x04, 0x37
        /*0002*/ 	.short	(.L_29 - .L_28)
.L_28:
        /*0004*/ 	.word	0x00000082


	//----- nvinfo : EIATTR_KPARAM_INFO
	.align		4
.L_29:
        /*0008*/ 	.byte	0x04, 0x17
        /*000a*/ 	.short	(.L_31 - .L_30)
.L_30:
        /*000c*/ 	.word	0x00000000
        /*0010*/ 	.short	0x0005
        /*0012*/ 	.short	0x0020
        /*0014*/ 	.byte	0x00, 0xf5, 0x21, 0x00


	//----- nvinfo : EIATTR_KPARAM_INFO
	.align		4
.L_31:
        /*0018*/ 	.byte	0x04, 0x17
        /*001a*/ 	.short	(.L_33 - .L_32)
.L_32:
        /*001c*/ 	.word	0x00000000
        /*0020*/ 	.short	0x0004
        /*0022*/ 	.short	0x0018
        /*0024*/ 	.byte	0x00, 0xf5, 0x21, 0x00


	//----- nvinfo : EIATTR_KPARAM_INFO
	.align		4
.L_33:
        /*0028*/ 	.byte	0x04, 0x17
        /*002a*/ 	.short	(.L_35 - .L_34)
.L_34:
        /*002c*/ 	.word	0x00000000
        /*0030*/ 	.short	0x0003
        /*0032*/ 	.short	0x0010
        /*0034*/ 	.byte	0x00, 0xf0, 0x11, 0x00


	//----- nvinfo : EIATTR_KPARAM_INFO
	.align		4
.L_35:
        /*0038*/ 	.byte	0x04, 0x17
        /*003a*/ 	.short	(.L_37 - .L_36)
.L_36:
        /*003c*/ 	.word	0x00000000
        /*0040*/ 	.short	0x0002
        /*0042*/ 	.short	0x000c
        /*0044*/ 	.byte	0x00, 0xf0, 0x11, 0x00


	//----- nvinfo : EIATTR_KPARAM_INFO
	.align		4
.L_37:
        /*0048*/ 	.byte	0x04, 0x17
        /*004a*/ 	.short	(.L_39 - .L_38)
.L_38:
        /*004c*/ 	.word	0x00000000
        /*0050*/ 	.short	0x0001
        /*0052*/ 	.short	0x0008
        /*0054*/ 	.byte	0x00, 0xf0, 0x11, 0x00


	//----- nvinfo : EIATTR_KPARAM_INFO
	.align		4
.L_39:
        /*0058*/ 	.byte	0x04, 0x17
        /*005a*/ 	.short	(.L_41 - .L_40)
.L_40:
        /*005c*/ 	.word	0x00000000
        /*0060*/ 	.short	0x0000
        /*0062*/ 	.short	0x0000
        /*0064*/ 	.byte	0x00, 0xf5, 0x21, 0x00


	//----- nvinfo : EIATTR_SPARSE_MMA_MASK
	.align		4
.L_41:
        /*0068*/ 	.byte	0x03, 0x50
        /*006a*/ 	.short	0x0000


	//----- nvinfo : EIATTR_MAXREG_COUNT
	.align		4
        /*006c*/ 	.byte	0x03, 0x1b
        /*006e*/ 	.short	0x00ff


	//----- nvinfo : EIATTR_MERCURY_ISA_VERSION
	.align		4
        /*0070*/ 	.byte	0x03, 0x5f
        /*0072*/ 	.short	0x0101


	//----- nvinfo : EIATTR_VRC_CTA_INIT_COUNT
	.align		4
        /*0074*/ 	.byte	0x02, 0x4a
	.zero		1
	.zero		1


	//----- nvinfo : EIATTR_EXIT_INSTR_OFFSETS
	.align		4
        /*0078*/ 	.byte	0x04, 0x1c
        /*007a*/ 	.short	(.L_43 - .L_42)


	//   ....[0]....
.L_42:
        /*007c*/ 	.word	0x00000080


	//   ....[1]....
        /*0080*/ 	.word	0x00000970


	//   ....[2]....
        /*0084*/ 	.word	0x00001110


	//   ....[3]....
        /*0088*/ 	.word	0x00001220


	//   ....[4]....
        /*008c*/ 	.word	0x000012d0


	//   ....[5]....
        /*0090*/ 	.word	0x00001360


	//   ....[6]....
        /*0094*/ 	.word	0x00001790


	//   ....[7]....
        /*0098*/ 	.word	0x00001aa0


	//----- nvinfo : EIATTR_MAX_THREADS
	.align		4
.L_43:
        /*009c*/ 	.byte	0x04, 0x05
        /*009e*/ 	.short	(.L_45 - .L_44)
.L_44:
        /*00a0*/ 	.word	0x00000100
        /*00a4*/ 	.word	0x00000001
        /*00a8*/ 	.word	0x00000001


	//----- nvinfo : EIATTR_CRS_STACK_SIZE
	.align		4
.L_45:
        /*00ac*/ 	.byte	0x04, 0x1e
        /*00ae*/ 	.short	(.L_47 - .L_46)
.L_46:
        /*00b0*/ 	.word	0x00000000


	//----- nvinfo : EIATTR_CBANK_PARAM_SIZE
	.align		4
.L_47:
        /*00b4*/ 	.byte	0x03, 0x19
        /*00b6*/ 	.short	0x0028


	//----- nvinfo : EIATTR_PARAM_CBANK
	.align		4
        /*00b8*/ 	.byte	0x04, 0x0a
        /*00ba*/ 	.short	(.L_49 - .L_48)
	.align		4
.L_48:
        /*00bc*/ 	.word	index@(.nv.constant0.supersmoother_3_pole_many_series_one_param_time_major_f32)
        /*00c0*/ 	.short	0x0380
        /*00c2*/ 	.short	0x0028


	//----- nvinfo : EIATTR_SW_WAR
	.align		4
.L_49:
        /*00c4*/ 	.byte	0x04, 0x36
        /*00c6*/ 	.short	(.L_51 - .L_50)
.L_50:
        /*00c8*/ 	.word	0x00000008
.L_51:


//--------------------- .nv.info.supersmoother_3_pole_batch_f32_precomp --------------------------
	.section	.nv.info.supersmoother_3_pole_batch_f32_precomp,"",@"SHT_CUDA_INFO"
	.sectionflags	@""
	.align	4


	//----- nvinfo : EIATTR_CUDA_API_VERSION
	.align		4
        /*0000*/ 	.byte	0x04, 0x37
        /*0002*/ 	.short	(.L_53 - .L_52)
.L_52:
        /*0004*/ 	.word	0x00000082


	//----- nvinfo : EIATTR_KPARAM_INFO
	.align		4
.L_53:
        /*0008*/ 	.byte	0x04, 0x17
        /*000a*/ 	.short	(.L_55 - .L_54)
.L_54:
        /*000c*/ 	.word	0x00000000
        /*0010*/ 	.short	0x0005
        /*0012*/ 	.short	0x0020
        /*0014*/ 	.byte	0x00, 0xf5, 0x21, 0x00


	//----- nvinfo : EIATTR_KPARAM_INFO
	.align		4
.L_55:
        /*0018*/ 	.byte	0x04, 0x17
        /*001a*/ 	.short	(.L_57 - .L_56)
.L_56:
        /*001c*/ 	.word	0x00000000
        /*0020*/ 	.short	0x0004
        /*0022*/ 	.short	0x0018
        /*0024*/ 	.byte	0x00, 0xf0, 0x11, 0x00


	//----- nvinfo : EIATTR_KPARAM_INFO
	.align		4
.L_57:
        /*0028*/ 	.byte	0x04, 0x17
        /*002a*/ 	.short	(.L_59 - .L_58)
.L_58:
        /*002c*/ 	.word	0x00000000
        /*0030*/ 	.short	0x0003
        /*0032*/ 	.short	0x0014
        /*0034*/ 	.byte	0x00, 0xf0, 0x11, 0x00


	//----- nvinfo : EIATTR_KPARAM_INFO
	.align		4
.L_59:
        /*0038*/ 	.byte	0x04, 0x17
        /*003a*/ 	.short	(.L_61 - .L_60)
.L_60:
        /*003c*/ 	.word	0x00000000
        /*0040*/ 	.short	0x0002
        /*0042*/ 	.short	0x0010
        /*0044*/ 	.byte	0x00, 0xf0, 0x11, 0x00


	//----- nvinfo : EIATTR_KPARAM_INFO
	.align		4
.L_61:
        /*0048*/ 	.byte	0x04, 0x17
        /*004a*/ 	.short	(.L_63 - .L_62)
.L_62:
        /*004c*/ 	.word	0x00000000
        /*0050*/ 	.short	0x0001
        /*0052*/ 	.short	0x0008
        /*0054*/ 	.byte	0x00, 0xf5, 0x21, 0x00


	//----- nvinfo : EIATTR_KPARAM_INFO
	.align		4
.L_63:
        /*0058*/ 	.byte	0x04, 0x17
        /*005a*/ 	.short	(.L_65 - .L_64)
.L_64:
        /*005c*/ 	.word	0x00000000
        /*0060*/ 	.short	0x0000
        /*0062*/ 	.short	0x0000
        /*0064*/ 	.byte	0x00, 0xf5, 0x21, 0x00


	//----- nvinfo : EIATTR_SPARSE_MMA_MASK
	.align		4
.L_65:
        /*0068*/ 	.byte	0x03, 0x50
        /*006a*/ 	.short	0x0000


	//----- nvinfo : EIATTR_MAXREG_COUNT
	.align		4
        /*006c*/ 	.byte	0x03, 0x1b
        /*006e*/ 	.short	0x00ff


	//----- nvinfo : EIATTR_MERCURY_ISA_VERSION
	.align		4
        /*0070*/ 	.byte	0x03, 0x5f
        /*0072*/ 	.short	0x0101


	//----- nvinfo : EIATTR_VRC_CTA_INIT_COUNT
	.align		4
        /*0074*/ 	.byte	0x02, 0x4a
	.zero		1
	.zero		1


	//----- nvinfo : EIATTR_EXIT_INSTR_OFFSETS
	.align		4
        /*0078*/ 	.byte	0x04, 0x1c
        /*007a*/ 	.short	(.L_67 - .L_66)


	//   ....[0]....
.L_66:
        /*007c*/ 	.word	0x00000070


	//   ....[1]....
        /*0080*/ 	.word	0x000000b0


	//   ....[2]....
        /*0084*/ 	.word	0x00000680


	//   ....[3]....
        /*0088*/ 	.word	0x00000760


	//   ....[4]....
        /*008c*/ 	.word	0x000007e0


	//   ....[5]....
        /*0090*/ 	.word	0x00000860


	//   ....[6]....
        /*0094*/ 	.word	0x00000b80


	//   ....[7]....
        /*0098*/ 	.word	0x00000ed0


	//----- nvinfo : EIATTR_MAX_THREADS
	.align		4
.L_67:
        /*009c*/ 	.byte	0x04, 0x05
        /*009e*/ 	.short	(.L_69 - .L_68)
.L_68:
        /*00a0*/ 	.word	0x00000100
        /*00a4*/ 	.word	0x00000001
        /*00a8*/ 	.word	0x00000001


	//----- nvinfo : EIATTR_CBANK_PARAM_SIZE
	.align		4
.L_69:
        /*00ac*/ 	.byte	0x03, 0x19
        /*00ae*/ 	.short	0x0028


	//----- nvinfo : EIATTR_PARAM_CBANK
	.align		4
        /*00b0*/ 	.byte	0x04, 0x0a
        /*00b2*/ 	.short	(.L_71 - .L_70)
	.align		4
.L_70:
        /*00b4*/ 	.word	index@(.nv.constant0.supersmoother_3_pole_batch_f32_precomp)
        /*00b8*/ 	.short	0x0380
        /*00ba*/ 	.short	0x0028


	//----- nvinfo : EIATTR_SW_WAR
	.align		4
.L_71:
        /*00bc*/ 	.byte	0x04, 0x36
        /*00be*/ 	.short	(.L_73 - .L_72)
.L_72:
        /*00c0*/ 	.word	0x00000008
.L_73:


//--------------------- .nv.info.supersmoother_3_pole_batch_f32 --------------------------
	.section	.nv.info.supersmoother_3_pole_batch_f32,"",@"SHT_CUDA_INFO"
	.sectionflags	@""
	.align	4


	//----- nvinfo : EIATTR_CUDA_API_VERSION
	.align		4
        /*0000*/ 	.byte	0x04, 0x37
        /*0002*/ 	.short	(.L_75 - .L_74)
.L_74:
        /*0004*/ 	.word	0x00000082


	//----- nvinfo : EIATTR_KPARAM_INFO
	.align		4
.L_75:
        /*0008*/ 	.byte	0x04, 0x17
        /*000a*/ 	.short	(.L_77 - .L_76)
.L_76:
        /*000c*/ 	.word	0x00000000
        /*0010*/ 	.short	0x0005
        /*0012*/ 	.short	0x0020
        /*0014*/ 	.byte	0x00, 0xf5, 0x21, 0x00


	//----- nvinfo : EIATTR_KPARAM_INFO
	.align		4
.L_77:
        /*0018*/ 	.byte	0x04, 0x17
        /*001a*/ 	.short	(.L_79 - .L_78)
.L_78:
        /*001c*/ 	.word	0x00000000
        /*0020*/ 	.short	0x0004
        /*0022*/ 	.short	0x0018
        /*0024*/ 	.byte	0x00, 0xf0, 0x11, 0x00


	//----- nvinfo : EIATTR_KPARAM_INFO
	.align		4
.L_79:
        /*0028*/ 	.byte	0x04, 0x17
        /*002a*/ 	.short	(.L_81 - .L_80)
.L_80:
        /*002c*/ 	.word	0x00000000
        /*0030*/ 	.short	0x0003
        /*0032*/ 	.short	0x0014
        /*0034*/ 	.byte	0x00, 0xf0, 0x11, 0x00


	//----- nvinfo : EIATTR_KPARAM_INFO
	.align		4
.L_81:
        /*0038*/ 	.byte	0x04, 0x17
        /*003a*/ 	.short	(.L_83 - .L_82)
.L_82:
        /*003c*/ 	.word	0x00000000
        /*0040*/ 	.short	0x0002
        /*0042*/ 	.short	0x0010
        /*0044*/ 	.byte	0x00, 0xf0, 0x11, 0x00


	//----- nvinfo : EIATTR_KPARAM_INFO
	.align		4
.L_83:
        /*0048*/ 	.byte	0x04, 0x17
        /*004a*/ 	.short	(.L_85 - .L_84)
.L_84:
        /*004c*/ 	.word	0x00000000
        /*0050*/ 	.short	0x0001
        /*0052*/ 	.short	0x0008
        /*0054*/ 	.byte	0x00, 0xf5, 0x21, 0x00


	//----- nvinfo : EIATTR_KPARAM_INFO
	.align		4
.L_85:
        /*0058*/ 	.byte	0x04, 0x17
        /*005a*/ 	.short	(.L_87 - .L_86)
.L_86:
        /*005c*/ 	.word	0x00000000
        /*0060*/ 	.short	0x0000
        /*0062*/ 	.short	0x0000
        /*0064*/ 	.byte	0x00, 0xf5, 0x21, 0x00


	//----- nvinfo : EIATTR_SPARSE_MMA_MASK
	.align		4
.L_87:
        /*0068*/ 	.byte	0x03, 0x50
        /*006a*/ 	.short	0x0000


	//----- nvinfo : EIATTR_MAXREG_COUNT
	.align		4
        /*006c*/ 	.byte	0x03, 0x1b
        /*006e*/ 	.short	0x00ff


	//----- nvinfo : EIATTR_MERCURY_ISA_VERSION
	.align		4
        /*0070*/ 	.byte	0x03, 0x5f
        /*0072*/ 	.short	0x0101


	//----- nvinfo : EIATTR_VRC_CTA_INIT_COUNT
	.align		4
        /*0074*/ 	.byte	0x02, 0x4a
	.zero		1
	.zero		1


	//----- nvinfo : EIATTR_EXIT_INSTR_OFFSETS
	.align		4
        /*0078*/ 	.byte	0x04, 0x1c
        /*007a*/ 	.short	(.L_89 - .L_88)


	//   ....[0]....
.L_88:
        /*007c*/ 	.word	0x00000080


	//   ....[1]....
        /*0080*/ 	.word	0x00000110


	//   ....[2]....
        /*0084*/ 	.word	0x00001030


	//   ....[3]....
        /*0088*/ 	.word	0x000010c0


	//   ....[4]....
        /*008c*/ 	.word	0x00001110


	//   ....[5]....
        /*0090*/ 	.word	0x00001160


	//   ....[6]....
        /*0094*/ 	.word	0x00001450


	//   ....[7]....
        /*0098*/ 	.word	0x00001780


	//----- nvinfo : EIATTR_MAX_THREADS
	.align		4
.L_89:
        /*009c*/ 	.byte	0x04, 0x05
        /*009e*/ 	.short	(.L_91 - .L_90)
.L_90:
        /*00a0*/ 	.word	0x00000100
        /*00a4*/ 	.word	0x00000001
        /*00a8*/ 	.word	0x00000001


	//----- nvinfo : EIATTR_CRS_STACK_SIZE
	.align		4
.L_91:
        /*00ac*/ 	.byte	0x04, 0x1e
        /*00ae*/ 	.short	(.L_93 - .L_92)
.L_92:
        /*00b0*/ 	.word	0x00000000


	//----- nvinfo : EIATTR_CBANK_PARAM_SIZE
	.align		4
.L_93:
        /*00b4*/ 	.byte	0x03, 0x19
        /*00b6*/ 	.short	0x0028


	//----- nvinfo : EIATTR_PARAM_CBANK
	.align		4
        /*00b8*/ 	.byte	0x04, 0x0a
        /*00ba*/ 	.short	(.L_95 - .L_94)
	.align		4
.L_94:
        /*00bc*/ 	.word	index@(.nv.constant0.supersmoother_3_pole_batch_f32)
        /*00c0*/ 	.short	0x0380
        /*00c2*/ 	.short	0x0028


	//----- nvinfo : EIATTR_SW_WAR
	.align		4
.L_95:
        /*00c4*/ 	.byte	0x04, 0x36
        /*00c6*/ 	.short	(.L_97 - .L_96)
.L_96:
        /*00c8*/ 	.word	0x00000008
.L_97:


//--------------------- .nv.callgraph             --------------------------
	.section	.nv.callgraph,"",@"SHT_CUDA_CALLGRAPH"
	.align	4
	.sectionentsize	8
	.align		4
        /*0000*/ 	.word	0x00000000
	.align		4
        /*0004*/ 	.word	0xffffffff
	.align		4
        /*0008*/ 	.word	0x00000000
	.align		4
        /*000c*/ 	.word	0xfffffffe
	.align		4
        /*0010*/ 	.word	0x00000000
	.align		4
        /*0014*/ 	.word	0xfffffffd
	.align		4
        /*0018*/ 	.word	0x00000000
	.align		4
        /*001c*/ 	.word	0xfffffffc


//--------------------- .nv.constant4             --------------------------
	.section	.nv.constant4,"a",@progbits
	.align	8
	.align		8
.nv.constant4:
        /*0000*/ 	.dword	__cudart_i2opi_d
	.align		8
        /*0008*/ 	.dword	__cudart_sin_cos_coeffs


//--------------------- .text.supersmoother_3_pole_many_series_one_param_time_major_f32 --------------------------
	.section	.text.supersmoother_3_pole_many_series_one_param_time_major_f32,"ax",@progbits
	.align	128
        .global         supersmoother_3_pole_many_series_one_param_time_major_f32
        .type           supersmoother_3_pole_many_series_one_param_time_major_f32,@function
        .size           supersmoother_3_pole_many_series_one_param_time_major_f32,(.L_x_67 - supersmoother_3_pole_many_series_one_param_time_major_f32)
        .other          supersmoother_3_pole_many_series_one_param_time_major_f32,@"STO_CUDA_ENTRY STV_DEFAULT"
supersmoother_3_pole_many_series_one_param_time_major_f32:
.text.supersmoother_3_pole_many_series_one_param_time_major_f32:
[----:B------:R-:W0:Y:S01]  /*0000*/  LDC R1, c[0x0][0x37c] ;  /* 0x0000df00ff017b82 */ /* 0x000e220000000800 */
[----:B------:R-:W1:Y:S07]  /*0010*/  S2R R3, SR_TID.X ;  /* 0x0000000000037919 */ /* 0x000e6e0000002100 */
[----:B------:R-:W1:Y:S01]  /*0020*/  S2UR UR4, SR_CTAID.X ;  /* 0x00000000000479c3 */ /* 0x000e620000002500 */
[----:B------:R-:W2:Y:S01]  /*0030*/  LDCU UR5, c[0x0][0x38c] ;  /* 0x00007180ff0577ac */ /* 0x000ea20008000800 */
[----:B0-----:R-:W-:-:S06]  /*0040*/  VIADD R1, R1, 0xffffffd8 ;  /* 0xffffffd801017836 */ /* 0x001fcc0000000000 */
[----:B------:R-:W1:Y:S02]  /*0050*/  LDC R4, c[0x0][0x360] ;  /* 0x0000d800ff047b82 */ /* 0x000e640000000800 */
[----:B-1----:R-:W-:-:S05]  /*0060*/  IMAD R4, R4, UR4, R3 ;  /* 0x0000000404047c24 */ /* 0x002fca000f8e0203 */
[----:B--2---:R-:W-:-:S13]  /*0070*/  ISETP.GE.AND P0, PT, R4, UR5, PT ;  /* 0x0000000504007c0c */ /* 0x004fda000bf06270 */
[----:B------:R-:W-:Y:S05]  /*0080*/  @P0 EXIT ;  /* 0x000000000000094d */ /* 0x000fea0003800000 */
[----:B------:R-:W0:Y:S01]  /*0090*/  LDC.64 R2, c[0x0][0x398] ;  /* 0x0000e600ff027b82 */ /* 0x000e220000000a00 */
[----:B------:R-:W1:Y:S01]  /*00a0*/  LDCU.64 UR4, c[0x0][0x358] ;  /* 0x00006b00ff0477ac */ /* 0x000e620008000a00 */
[----:B------:R-:W2:Y:S01]  /*00b0*/  LDCU UR6, c[0x0][0x388] ;  /* 0x00007100ff0677ac */ /* 0x000ea20008000800 */
[----:B0-----:R-:W-:-:S06]  /*00c0*/  IMAD.WIDE R2, R4, 0x4, R2 ;  /* 0x0000000404027825 */ /* 0x001fcc00078e0202 */
[----:B-1----:R0:W5:Y:S01]  /*00d0*/  LDG.E.CONSTANT R3, desc[UR4][R2.64] ;  /* 0x0000000402037981 */ /* 0x002162000c1e9900 */
[----:B--2---:R-:W1:Y:S01]  /*00e0*/  I2F.F64 R6, UR6 ;  /* 0x0000000600067d12 */ /* 0x004e620008201c00 */
[----:B------:R-:W-:-:S07]  /*00f0*/  SHF.R.S32.HI R5, RZ, 0x1f, R4 ;  /* 0x0000001fff057819 */ /* 0x000fce0000011404 */
[----:B-1----:R-:W1:Y:S01]  /*0100*/  MUFU.RCP64H R9, R7 ;  /* 0x0000000700097308 */ /* 0x002e620000001800 */
[----:B------:R-:W-:-:S05]  /*0110*/  VIADD R8, R7, 0x300402 ;  /* 0x0030040207087836 */ /* 0x000fca0000000000 */
[----:B------:R-:W-:Y:S01]  /*0120*/  FSETP.GEU.AND P0, PT, |R8|, 5.8789094863358348022e-39, PT ;  /* 0x004004020800780b */ /* 0x000fe20003f0e200 */
[----:B-1----:R-:W-:-:S08]  /*0130*/  DFMA R10, -R6, R8, 1 ;  /* 0x3ff00000060a742b */ /* 0x002fd00000000108 */
[----:B------:R-:W-:-:S08]  /*0140*/  DFMA R10, R10, R10, R10 ;  /* 0x0000000a0a0a722b */ /* 0x000fd0000000000a */
[----:B------:R-:W-:-:S08]  /*0150*/  DFMA R10, R8, R10, R8 ;  /* 0x0000000a080a722b */ /* 0x000fd00000000008 */
[----:B------:R-:W-:-:S08]  /*0160*/  DFMA R12, -R6, R10, 1 ;  /* 0x3ff00000060c742b */ /* 0x000fd0000000010a */
[----:B------:R-:W-:Y:S01]  /*0170*/  DFMA R10, R10, R12, R10 ;  /* 0x0000000c0a0a722b */ /* 0x000fe2000000000a */
[----:B0-----:R-:W-:Y:S10]  /*0180*/  @P0 BRA `(.L_x_0) ;  /* 0x0000000000100947 */ /* 0x001ff40003800000 */
[----:B------:R-:W-:-:S05]  /*0190*/  LOP3.LUT R0, R7, 0x7fffffff, RZ, 0xc0, !PT ;  /* 0x7fffffff07007812 */ /* 0x000fca00078ec0ff */
[----:B------:R-:W-:Y:S01]  /*01a0*/  VIADD R10, R0, 0xfff00000 ;  /* 0xfff00000000a7836 */ /* 0x000fe20000000000 */
[----:B------:R-:W-:-:S07]  /*01b0*/  MOV R0, 0x1d0 ;  /* 0x000001d000007802 */ /* 0x000fce0000000f00 */
[----:B-----5:R-:W-:Y:S05]  /*01c0*/  CALL.REL.NOINC `($__internal_0_$__cuda_sm20_dblrcp_rn_slowpath_v3) ;  /* 0x0000001800387944 */ /* 0x020fea0003c00000 */
.L_x_0:
[----:B------:R-:W-:Y:S01]  /*01d0*/  UMOV UR6, 0x54442d18 ;  /* 0x54442d1800067882 */ /* 0x000fe20000000000 */
[----:B------:R-:W-:Y:S01]  /*01e0*/  UMOV UR7, 0x400921fb ;  /* 0x400921fb00077882 */ /* 0x000fe20000000000 */
[----:B------:R-:W-:Y:S01]  /*01f0*/  IMAD.MOV.U32 R8, RZ, RZ, 0x652b82fe ;  /* 0x652b82feff087424 */ /* 0x000fe200078e00ff */
[----:B------:R-:W-:Y:S01]  /*0200*/  DMUL R6, R10, -UR6 ;  /* 0x800000060a067c28 */ /* 0x000fe20008000000 */
[----:B------:R-:W-:Y:S01]  /*0210*/  IMAD.MOV.U32 R9, RZ, RZ, 0x3ff71547 ;  /* 0x3ff71547ff097424 */ /* 0x000fe200078e00ff */
[----:B------:R-:W-:Y:S01]  /*0220*/  UMOV UR6, 0xfefa39ef ;  /* 0xfefa39ef00067882 */ /* 0x000fe20000000000 */
[----:B------:R-:W-:-:S05]  /*0230*/  UMOV UR7, 0x3fe62e42 ;  /* 0x3fe62e4200077882 */ /* 0x000fca0000000000 */
[----:B------:R-:W-:Y:S02]  /*0240*/  DFMA R8, R6, R8, 6.75539944105574400000e+15 ;  /* 0x433800000608742b */ /* 0x000fe40000000008 */
[----:B------:R-:W-:-:S06]  /*0250*/  FSETP.GEU.AND P0, PT, |R7|, 4.1917929649353027344, PT ;  /* 0x4086232b0700780b */ /* 0x000fcc0003f0e200 */
[----:B------:R-:W-:-:S08]  /*0260*/  DADD R12, R8, -6.75539944105574400000e+15 ;  /* 0xc3380000080c7429 */ /* 0x000fd00000000000 */
[----:B------:R-:W-:Y:S01]  /*0270*/  DFMA R14, R12, -UR6, R6 ;  /* 0x800000060c0e7c2b */ /* 0x000fe20008000006 */
[----:B------:R-:W-:Y:S01]  /*0280*/  UMOV UR6, 0x3b39803f ;  /* 0x3b39803f00067882 */ /* 0x000fe20000000000 */
[----:B------:R-:W-:-:S06]  /*0290*/  UMOV UR7, 0x3c7abc9e ;  /* 0x3c7abc9e00077882 */ /* 0x000fcc0000000000 */
[----:B------:R-:W-:Y:S01]  /*02a0*/  DFMA R12, R12, -UR6, R14 ;  /* 0x800000060c0c7c2b */ /* 0x000fe2000800000e */
[----:B------:R-:W-:Y:S01]  /*02b0*/  UMOV UR6, 0x69ce2bdf ;  /* 0x69ce2bdf00067882 */ /* 0x000fe20000000000 */
[----:B------:R-:W-:Y:S01]  /*02c0*/  IMAD.MOV.U32 R14, RZ, RZ, -0x35dec16 ;  /* 0xfca213eaff0e7424 */ /* 0x000fe200078e00ff */
[----:B------:R-:W-:Y:S01]  /*02d0*/  UMOV UR7, 0x3e5ade15 ;  /* 0x3e5ade1500077882 */ /* 0x000fe20000000000 */
[----:B------:R-:W-:-:S06]  /*02e0*/  IMAD.MOV.U32 R15, RZ, RZ, 0x3e928af3 ;  /* 0x3e928af3ff0f7424 */ /* 0x000fcc00078e00ff */
[----:B------:R-:W-:Y:S01]  /*02f0*/  DFMA R14, R12, UR6, R14 ;  /* 0x000000060c0e7c2b */ /* 0x000fe2000800000e */
[----:B------:R-:W-:Y:S01]  /*0300*/  UMOV UR6, 0x62401315 ;  /* 0x6240131500067882 */ /* 0x000fe20000000000 */
[----:B------:R-:W-:-:S06]  /*0310*/  UMOV UR7, 0x3ec71dee ;  /* 0x3ec71dee00077882 */ /* 0x000fcc0000000000 */
[----:B------:R-:W-:Y:S01]  /*0320*/  DFMA R14, R12, R14, UR6 ;  /* 0x000000060c0e7e2b */ /* 0x000fe2000800000e */
        /* <DEDUP_REMOVED lines=22> */
[----:B------:R-:W-:Y:S02]  /*0490*/  UMOV UR7, 0x4015d721 ;  /* 0x4015d72100077882 */ /* 0x000fe40000000000 */
[----:B------:R-:W-:-:S04]  /*04a0*/  DMUL R24, R10, UR6 ;  /* 0x000000060a187c28 */ /* 0x000fc80008000000 */
[----:B------:R-:W-:-:S04]  /*04b0*/  DFMA R14, R12, R14, 1 ;  /* 0x3ff000000c0e742b */ /* 0x000fc8000000000e */
[----:B------:R-:W-:-:S04]  /*04c0*/  DSETP.NEU.AND P2, PT, |R24|, +INF , PT ;  /* 0x7ff000001800742a */ /* 0x000fc80003f4d200 */
[----:B------:R-:W-:-:S10]  /*04d0*/  DFMA R14, R12, R14, 1 ;  /* 0x3ff000000c0e742b */ /* 0x000fd4000000000e */
[----:B------:R-:W-:Y:S01]  /*04e0*/  @!P2 DMUL R20, RZ, R24 ;  /* 0x00000018ff14a228 */ /* 0x000fe20000000000 */
[----:B------:R-:W-:Y:S02]  /*04f0*/  IMAD R23, R8, 0x100000, R15 ;  /* 0x0010000008177824 */ /* 0x000fe400078e020f */
[----:B------:R-:W-:Y:S01]  /*0500*/  IMAD.MOV.U32 R22, RZ, RZ, R14 ;  /* 0x000000ffff167224 */ /* 0x000fe200078e000e */
[----:B------:R-:W-:Y:S07]  /*0510*/  @!P0 BRA `(.L_x_1) ;  /* 0x0000000000388947 */ /* 0x000fee0003800000 */
[----:B------:R-:W-:Y:S01]  /*0520*/  FSETP.GEU.AND P1, PT, |R7|, 4.2275390625, PT ;  /* 0x408748000700780b */ /* 0x000fe20003f2e200 */
[C---:B------:R-:W-:Y:S02]  /*0530*/  DADD R10, R6.reuse, +INF ;  /* 0x7ff00000060a7429 */ /* 0x040fe40000000000 */
[----:B------:R-:W-:-:S08]  /*0540*/  DSETP.GEU.AND P0, PT, R6, RZ, PT ;  /* 0x000000ff0600722a */ /* 0x000fd00003f0e000 */
[----:B------:R-:W-:Y:S02]  /*0550*/  FSEL R22, R10, RZ, P0 ;  /* 0x000000ff0a167208 */ /* 0x000fe40000000000 */
[----:B------:R-:W-:Y:S01]  /*0560*/  FSEL R23, R11, RZ, P0 ;  /* 0x000000ff0b177208 */ /* 0x000fe20000000000 */
[----:B------:R-:W-:Y:S06]  /*0570*/  @P1 BRA `(.L_x_1) ;  /* 0x0000000000201947 */ /* 0x000fec0003800000 */
[----:B------:R-:W-:Y:S01]  /*0580*/  LEA.HI R0, R8, R8, RZ, 0x1 ;  /* 0x0000000808007211 */ /* 0x000fe200078f08ff */
[----:B------:R-:W-:-:S03]  /*0590*/  IMAD.MOV.U32 R22, RZ, RZ, R14 ;  /* 0x000000ffff167224 */ /* 0x000fc600078e000e */
[----:B------:R-:W-:-:S05]  /*05a0*/  SHF.R.S32.HI R23, RZ, 0x1, R0 ;  /* 0x00000001ff177819 */ /* 0x000fca0000011400 */
[----:B------:R-:W-:Y:S02]  /*05b0*/  IMAD.IADD R6, R8, 0x1, -R23 ;  /* 0x0000000108067824 */ /* 0x000fe400078e0a17 */
[----:B------:R-:W-:-:S03]  /*05c0*/  IMAD R23, R23, 0x100000, R15 ;  /* 0x0010000017177824 */ /* 0x000fc600078e020f */
[----:B------:R-:W-:Y:S01]  /*05d0*/  LEA R7, R6, 0x3ff00000, 0x14 ;  /* 0x3ff0000006077811 */ /* 0x000fe200078ea0ff */
[----:B------:R-:W-:-:S06]  /*05e0*/  IMAD.MOV.U32 R6, RZ, RZ, RZ ;  /* 0x000000ffff067224 */ /* 0x000fcc00078e00ff */
[----:B------:R-:W-:-:S11]  /*05f0*/  DMUL R22, R22, R6 ;  /* 0x0000000616167228 */ /* 0x000fd60000000000 */
.L_x_1:
[----:B------:R-:W-:Y:S01]  /*0600*/  @!P2 IMAD.MOV.U32 R2, RZ, RZ, 0x1 ;  /* 0x00000001ff02a424 */ /* 0x000fe200078e00ff */
[----:B------:R-:W-:Y:S06]  /*0610*/  @!P2 BRA `(.L_x_2) ;  /* 0x00000000004ca947 */ /* 0x000fec0003800000 */
[----:B------:R-:W-:Y:S01]  /*0620*/  UMOV UR6, 0x6dc9c883 ;  /* 0x6dc9c88300067882 */ /* 0x000fe20000000000 */
[----:B------:R-:W-:Y:S01]  /*0630*/  UMOV UR7, 0x3fe45f30 ;  /* 0x3fe45f3000077882 */ /* 0x000fe20000000000 */
[C---:B------:R-:W-:Y:S02]  /*0640*/  DSETP.GE.AND P0, PT, |R24|.reuse, 2.14748364800000000000e+09, PT ;  /* 0x41e000001800742a */ /* 0x040fe40003f06200 */
[----:B------:R-:W-:Y:S01]  /*0650*/  DMUL R6, R24, UR6 ;  /* 0x0000000618067c28 */ /* 0x000fe20008000000 */
[----:B------:R-:W-:Y:S01]  /*0660*/  UMOV UR6, 0x54442d18 ;  /* 0x54442d1800067882 */ /* 0x000fe20000000000 */
[----:B------:R-:W-:-:S04]  /*0670*/  UMOV UR7, 0x3ff921fb ;  /* 0x3ff921fb00077882 */ /* 0x000fc80000000000 */
[----:B------:R-:W0:Y:S08]  /*0680*/  F2I.F64 R2, R6 ;  /* 0x0000000600027311 */ /* 0x000e300000301100 */
[----:B0-----:R-:W0:Y:S02]  /*0690*/  I2F.F64 R20, R2 ;  /* 0x0000000200147312 */ /* 0x001e240000201c00 */
[----:B0-----:R-:W-:Y:S01]  /*06a0*/  DFMA R8, R20, -UR6, R24 ;  /* 0x8000000614087c2b */ /* 0x001fe20008000018 */
[----:B------:R-:W-:Y:S01]  /*06b0*/  UMOV UR6, 0x33145c00 ;  /* 0x33145c0000067882 */ /* 0x000fe20000000000 */
[----:B------:R-:W-:-:S06]  /*06c0*/  UMOV UR7, 0x3c91a626 ;  /* 0x3c91a62600077882 */ /* 0x000fcc0000000000 */
[----:B------:R-:W-:Y:S01]  /*06d0*/  DFMA R8, R20, -UR6, R8 ;  /* 0x8000000614087c2b */ /* 0x000fe20008000008 */
[----:B------:R-:W-:Y:S01]  /*06e0*/  UMOV UR6, 0x252049c0 ;  /* 0x252049c000067882 */ /* 0x000fe20000000000 */
[----:B------:R-:W-:-:S06]  /*06f0*/  UMOV UR7, 0x397b839a ;  /* 0x397b839a00077882 */ /* 0x000fcc0000000000 */
[----:B------:R-:W-:Y:S01]  /*0700*/  DFMA R20, R20, -UR6, R8 ;  /* 0x8000000614147c2b */ /* 0x000fe20008000008 */
[----:B------:R-:W-:Y:S10]  /*0710*/  @!P0 BRA `(.L_x_3) ;  /* 0x0000000000088947 */ /* 0x000ff40003800000 */
[----:B------:R-:W-:-:S07]  /*0720*/  MOV R12, 0x740 ;  /* 0x00000740000c7802 */ /* 0x000fce0000000f00 */
[----:B-----5:R-:W-:Y:S05]  /*0730*/  CALL.REL.NOINC `($supersmoother_3_pole_many_series_one_param_time_major_f32$__internal_trig_reduction_slowpathd) ;  /* 0x00000014007c7944 */ /* 0x020fea0003c00000 */
.L_x_3:
[----:B------:R-:W-:-:S07]  /*0740*/  VIADD R2, R2, 0x1 ;  /* 0x0000000102027836 */ /* 0x000fce0000000000 */
.L_x_2:
[----:B------:R-:W0:Y:S01]  /*0750*/  LDCU.64 UR6, c[0x4][0x8] ;  /* 0x01000100ff0677ac */ /* 0x000e220008000a00 */
[----:B------:R-:W-:-:S05]  /*0760*/  IMAD.SHL.U32 R0, R2, 0x40, RZ ;  /* 0x0000004002007824 */ /* 0x000fca00078e00ff */
[----:B------:R-:W-:-:S04]  /*0770*/  LOP3.LUT R0, R0, 0x40, RZ, 0xc0, !PT ;  /* 0x0000004000007812 */ /* 0x000fc800078ec0ff */
[----:B0-----:R-:W-:-:S05]  /*0780*/  IADD3 R24, P0, PT, R0, UR6, RZ ;  /* 0x0000000600187c10 */ /* 0x001fca000ff1e0ff */
[----:B------:R-:W-:-:S05]  /*0790*/  IMAD.X R25, RZ, RZ, UR7, P0 ;  /* 0x00000007ff197e24 */ /* 0x000fca00080e06ff */
[----:B------:R-:W2:Y:S04]  /*07a0*/  LDG.E.128.CONSTANT R8, desc[UR4][R24.64] ;  /* 0x0000000418087981 */ /* 0x000ea8000c1e9d00 */
[----:B------:R-:W3:Y:S04]  /*07b0*/  LDG.E.128.CONSTANT R12, desc[UR4][R24.64+0x10] ;  /* 0x00001004180c7981 */ /* 0x000ee8000c1e9d00 */
[----:B------:R-:W4:Y:S01]  /*07c0*/  LDG.E.128.CONSTANT R16, desc[UR4][R24.64+0x20] ;  /* 0x0000200418107981 */ /* 0x000f22000c1e9d00 */
[----:B------:R-:W-:Y:S01]  /*07d0*/  LOP3.LUT R0, R2, 0x1, RZ, 0xc0, !PT ;  /* 0x0000000102007812 */ /* 0x000fe200078ec0ff */
[----:B------:R-:W-:Y:S01]  /*07e0*/  IMAD.MOV.U32 R26, RZ, RZ, 0x20fd8164 ;  /* 0x20fd8164ff1a7424 */ /* 0x000fe200078e00ff */
[----:B------:R-:W-:-:S02]  /*07f0*/  DMUL R6, R20, R20 ;  /* 0x0000001414067228 */ /* 0x000fc40000000000 */
[----:B------:R-:W-:Y:S01]  /*0800*/  ISETP.NE.U32.AND P0, PT, R0, 0x1, PT ;  /* 0x000000010000780c */ /* 0x000fe20003f05070 */
[----:B------:R-:W-:-:S03]  /*0810*/  IMAD.MOV.U32 R0, RZ, RZ, 0x3da8ff83 ;  /* 0x3da8ff83ff007424 */ /* 0x000fc600078e00ff */
[----:B------:R-:W-:Y:S02]  /*0820*/  FSEL R26, R26, -8.06006814911005101289e+34, !P0 ;  /* 0xf9785eba1a1a7808 */ /* 0x000fe40004000000 */
[----:B------:R-:W-:Y:S02]  /*0830*/  FSEL R27, -R0, 0.11223486810922622681, !P0 ;  /* 0x3de5db65001b7808 */ /* 0x000fe40004000100 */
[----:B------:R-:W0:Y:S02]  /*0840*/  LDC R0, c[0x0][0x390] ;  /* 0x0000e400ff007b82 */ /* 0x000e240000000800 */
[----:B0-----:R-:W-:Y:S02]  /*0850*/  ISETP.GE.AND P1, PT, R0, 0x1, PT ;  /* 0x000000010000780c */ /* 0x001fe40003f26270 */
[----:B--2---:R-:W-:-:S08]  /*0860*/  DFMA R8, R6, R26, R8 ;  /* 0x0000001a0608722b */ /* 0x004fd00000000008 */
[----:B------:R-:W-:-:S08]  /*0870*/  DFMA R8, R6, R8, R10 ;  /* 0x000000080608722b */ /* 0x000fd0000000000a */
[----:B---3--:R-:W-:-:S08]  /*0880*/  DFMA R8, R6, R8, R12 ;  /* 0x000000080608722b */ /* 0x008fd0000000000c */
[----:B------:R-:W-:-:S08]  /*0890*/  DFMA R8, R6, R8, R14 ;  /* 0x000000080608722b */ /* 0x000fd0000000000e */
[----:B----4-:R-:W-:Y:S02]  /*08a0*/  DFMA R8, R6, R8, R16 ;  /* 0x000000080608722b */ /* 0x010fe40000000010 */
[----:B------:R-:W-:-:S06]  /*08b0*/  DMUL R16, R22, R22 ;  /* 0x0000001616107228 */ /* 0x000fcc0000000000 */
[----:B------:R-:W-:-:S08]  /*08c0*/  DFMA R8, R6, R8, R18 ;  /* 0x000000080608722b */ /* 0x000fd00000000012 */
[----:B------:R-:W-:Y:S02]  /*08d0*/  DFMA R20, R8, R20, R20 ;  /* 0x000000140814722b */ /* 0x000fe40000000014 */
[----:B------:R-:W-:Y:S02]  /*08e0*/  DFMA R6, R6, R8, 1 ;  /* 0x3ff000000606742b */ /* 0x000fe40000000008 */
[----:B------:R-:W-:Y:S02]  /*08f0*/  DADD R8, R22, R22 ;  /* 0x0000000016087229 */ /* 0x000fe40000000016 */
[----:B------:R-:W-:-:S06]  /*0900*/  DMUL R22, R16, R16 ;  /* 0x0000001010167228 */ /* 0x000fcc0000000000 */
[----:B------:R-:W-:Y:S02]  /*0910*/  FSEL R10, R6, R20, !P0 ;  /* 0x00000014060a7208 */ /* 0x000fe40004000000 */
[----:B------:R-:W-:Y:S02]  /*0920*/  FSEL R11, R7, R21, !P0 ;  /* 0x00000015070b7208 */ /* 0x000fe40004000000 */
[----:B------:R-:W-:-:S04]  /*0930*/  LOP3.LUT P0, RZ, R2, 0x2, RZ, 0xc0, !PT ;  /* 0x0000000202ff7812 */ /* 0x000fc8000780c0ff */
[----:B------:R-:W-:-:S10]  /*0940*/  DADD R6, RZ, -R10 ;  /* 0x00000000ff067229 */ /* 0x000fd4000000080a */
[----:B------:R-:W-:Y:S02]  /*0950*/  FSEL R10, R10, R6, !P0 ;  /* 0x000000060a0a7208 */ /* 0x000fe40004000000 */
[----:B------:R-:W-:Y:S01]  /*0960*/  FSEL R11, R11, R7, !P0 ;  /* 0x000000070b0b7208 */ /* 0x000fe20004000000 */
[----:B------:R-:W-:Y:S06]  /*0970*/  @!P1 EXIT ;  /* 0x000000000000994d */ /* 0x000fec0003800000 */
[----:B------:R-:W0:Y:S01]  /*0980*/  LDCU.64 UR6, c[0x0][0x3a0] ;  /* 0x00007400ff0677ac */ /* 0x000e220008000a00 */
[----:B------:R-:W-:Y:S01]  /*0990*/  DADD R6, -R22, 1 ;  /* 0x3ff0000016067429 */ /* 0x000fe20000000100 */
[----:B-----5:R-:W-:Y:S01]  /*09a0*/  ISETP.GE.AND P0, PT, R3, 0x1, PT ;  /* 0x000000010300780c */ /* 0x020fe20003f06270 */
[----:B------:R-:W-:Y:S01]  /*09b0*/  DMUL R8, R8, R10 ;  /* 0x0000000a08087228 */ /* 0x000fe20000000000 */
[----:B------:R-:W-:Y:S01]  /*09c0*/  IMAD.SHL.U32 R33, R4, 0x4, RZ ;  /* 0x0000000404217824 */ /* 0x000fe200078e00ff */
[----:B------:R-:W-:Y:S06]  /*09d0*/  BSSY.RECONVERGENT B0, `(.L_x_4) ;  /* 0x0000072000007945 */ /* 0x000fec0003800200 */
[----:B------:R-:W-:-:S02]  /*09e0*/  DADD R10, -R8, R6 ;  /* 0x00000000080a7229 */ /* 0x000fc40000000106 */
[C-C-:B------:R-:W-:Y:S02]  /*09f0*/  DADD R20, R8.reuse, R16.reuse ;  /* 0x0000000008147229 */ /* 0x140fe40000000010 */
[----:B------:R-:W-:Y:S01]  /*0a00*/  DFMA R18, R8, -R16, -R16 ;  /* 0x800000100812722b */ /* 0x000fe20000000810 */
[----:B0-----:R-:W-:-:S03]  /*0a10*/  IADD3 R6, P1, PT, R33, UR6, RZ ;  /* 0x0000000621067c10 */ /* 0x001fc6000ff3e0ff */
[----:B------:R-:W-:Y:S01]  /*0a20*/  DFMA R16, R8, R16, R10 ;  /* 0x000000100810722b */ /* 0x000fe2000000000a */
[----:B------:R-:W-:-:S04]  /*0a30*/  SHF.L.U64.HI R11, R4, 0x2, R5 ;  /* 0x00000002040b7819 */ /* 0x000fc80000010205 */
[----:B------:R-:W-:Y:S01]  /*0a40*/  IADD3.X R7, PT, PT, R11, UR7, RZ, P1, !PT ;  /* 0x000000070b077c10 */ /* 0x000fe20008ffe4ff */
[----:B------:R-:W-:Y:S06]  /*0a50*/  @!P0 BRA `(.L_x_5) ;  /* 0x0000000400a48947 */ /* 0x000fec0003800000 */
[----:B------:R-:W-:Y:S01]  /*0a60*/  VIMNMX.U32 R2, PT, PT, R3, R0, PT ;  /* 0x0000000003027248 */ /* 0x000fe20003fe0000 */
[----:B------:R-:W-:Y:S01]  /*0a70*/  BSSY.RECONVERGENT B1, `(.L_x_6) ;  /* 0x0000033000017945 */ /* 0x000fe20003800200 */
[----:B------:R-:W-:Y:S02]  /*0a80*/  IMAD.MOV.U32 R8, RZ, RZ, R6 ;  /* 0x000000ffff087224 */ /* 0x000fe400078e0006 */
[----:B------:R-:W-:Y:S01]  /*0a90*/  ISETP.GE.U32.AND P0, PT, R2, 0x10, PT ;  /* 0x000000100200780c */ /* 0x000fe20003f06070 */
[----:B------:R-:W-:-:S12]  /*0aa0*/  IMAD.MOV.U32 R9, RZ, RZ, R7 ;  /* 0x000000ffff097224 */ /* 0x000fd800078e0007 */
[----:B------:R-:W-:Y:S05]  /*0ab0*/  @!P0 BRA `(.L_x_7) ;  /* 0x0000000000b88947 */ /* 0x000fea0003800000 */
[----:B------:R-:W0:Y:S01]  /*0ac0*/  LDC R37, c[0x0][0x38c] ;  /* 0x0000e300ff257b82 */ /* 0x000e220000000800 */
[----:B------:R-:W-:Y:S01]  /*0ad0*/  LOP3.LUT R10, R2, 0x7ffffff0, RZ, 0xc0, !PT ;  /* 0x7ffffff0020a7812 */ /* 0x000fe200078ec0ff */
[----:B------:R-:W-:Y:S01]  /*0ae0*/  BSSY.RECONVERGENT B2, `(.L_x_7) ;  /* 0x000002b000027945 */ /* 0x000fe20003800200 */
[----:B------:R-:W-:Y:S02]  /*0af0*/  IMAD.MOV.U32 R30, RZ, RZ, R8 ;  /* 0x000000ffff1e7224 */ /* 0x000fe400078e0008 */
[----:B------:R-:W-:Y:S02]  /*0b00*/  IMAD.MOV.U32 R31, RZ, RZ, R9 ;  /* 0x000000ffff1f7224 */ /* 0x000fe400078e0009 */
[----:B------:R-:W-:-:S07]  /*0b10*/  IMAD.MOV R10, RZ, RZ, -R10 ;  /* 0x000000ffff0a7224 */ /* 0x000fce00078e0a0a */
.L_x_8:
[----:B------:R-:W-:Y:S02]  /*0b20*/  IMAD.MOV.U32 R8, RZ, RZ, R30 ;  /* 0x000000ffff087224 */ /* 0x000fe400078e001e */
[----:B------:R-:W-:Y:S02]  /*0b30*/  IMAD.MOV.U32 R9, RZ, RZ, R31 ;  /* 0x000000ffff097224 */ /* 0x000fe400078e001f */
[----:B----4-:R-:W-:Y:S02]  /*0b40*/  IMAD.MOV.U32 R32, RZ, RZ, 0x7fffffff ;  /* 0x7fffffffff207424 */ /* 0x010fe400078e00ff */
[----:B0-----:R-:W-:-:S03]  /*0b50*/  IMAD.WIDE R24, R37, 0x4, R8 ;  /* 0x0000000425187825 */ /* 0x001fc600078e0208 */
[----:B------:R0:W-:Y:S01]  /*0b60*/  STG.E desc[UR4][R8.64], R32 ;  /* 0x0000002008007986 */ /* 0x0001e2000c101904 */
[----:B------:R-:W-:Y:S02]  /*0b70*/  VIADD R10, R10, 0x10 ;  /* 0x000000100a0a7836 */ /* 0x000fe40000000000 */
[C---:B------:R-:W-:Y:S01]  /*0b80*/  IMAD.WIDE R12, R37.reuse, 0x4, R24 ;  /* 0x00000004250c7825 */ /* 0x040fe200078e0218 */
[----:B------:R1:W-:Y:S02]  /*0b90*/  STG.E desc[UR4][R24.64], R32 ;  /* 0x0000002018007986 */ /* 0x0003e4000c101904 */
[----:B------:R-:W-:Y:S02]  /*0ba0*/  ISETP.NE.AND P0, PT, R10, RZ, PT ;  /* 0x000000ff0a00720c */ /* 0x000fe40003f05270 */
[----:B------:R2:W-:Y:S01]  /*0bb0*/  STG.E desc[UR4][R12.64], R32 ;  /* 0x000000200c007986 */ /* 0x0005e2000c101904 */
[----:B------:R-:W-:-:S04]  /*0bc0*/  IMAD.WIDE R28, R37, 0x4, R12 ;  /* 0x00000004251c7825 */ /* 0x000fc800078e020c */
[C---:B0-----:R-:W-:Y:S01]  /*0bd0*/  IMAD.WIDE R8, R37.reuse, 0x40, R8 ;  /* 0x0000004025087825 */ /* 0x041fe200078e0208 */
[----:B------:R-:W-:Y:S03]  /*0be0*/  STG.E desc[UR4][R28.64], R32 ;  /* 0x000000201c007986 */ /* 0x000fe6000c101904 */
[----:B------:R-:W-:-:S05]  /*0bf0*/  IMAD.WIDE R34, R37, 0x4, R28 ;  /* 0x0000000425227825 */ /* 0x000fca00078e021c */
[----:B------:R-:W-:Y:S01]  /*0c00*/  STG.E desc[UR4][R34.64], R32 ;  /* 0x0000002022007986 */ /* 0x000fe2000c101904 */
[----:B------:R-:W-:-:S05]  /*0c10*/  IMAD.WIDE R14, R37, 0x4, R34 ;  /* 0x00000004250e7825 */ /* 0x000fca00078e0222 */
[----:B------:R0:W-:Y:S01]  /*0c20*/  STG.E desc[UR4][R14.64], R32 ;  /* 0x000000200e007986 */ /* 0x0001e2000c101904 */
[----:B-1----:R-:W-:-:S05]  /*0c30*/  IMAD.WIDE R24, R37, 0x4, R14 ;  /* 0x0000000425187825 */ /* 0x002fca00078e020e */
[----:B------:R1:W-:Y:S01]  /*0c40*/  STG.E desc[UR4][R24.64], R32 ;  /* 0x0000002018007986 */ /* 0x0003e2000c101904 */
[----:B------:R-:W-:-:S05]  /*0c50*/  IMAD.WIDE R26, R37, 0x4, R24 ;  /* 0x00000004251a7825 */ /* 0x000fca00078e0218 */
[----:B------:R3:W-:Y:S01]  /*0c60*/  STG.E desc[UR4][R26.64], R32 ;  /* 0x000000201a007986 */ /* 0x0007e2000c101904 */
[----:B------:R-:W-:-:S05]  /*0c70*/  IMAD.WIDE R30, R37, 0x4, R26 ;  /* 0x00000004251e7825 */ /* 0x000fca00078e021a */
[----:B------:R-:W-:Y:S01]  /*0c80*/  STG.E desc[UR4][R30.64], R32 ;  /* 0x000000201e007986 */ /* 0x000fe2000c101904 */
[----:B--2---:R-:W-:-:S05]  /*0c90*/  IMAD.WIDE R12, R37, 0x4, R30 ;  /* 0x00000004250c7825 */ /* 0x004fca00078e021e */
[----:B------:R2:W-:Y:S01]  /*0ca0*/  STG.E desc[UR4][R12.64], R32 ;  /* 0x000000200c007986 */ /* 0x0005e2000c101904 */
[----:B0-----:R-:W-:-:S05]  /*0cb0*/  IMAD.WIDE R14, R37, 0x4, R12 ;  /* 0x00000004250e7825 */ /* 0x001fca00078e020c */
[----:B------:R4:W-:Y:S01]  /*0cc0*/  STG.E desc[UR4][R14.64], R32 ;  /* 0x000000200e007986 */ /* 0x0009e2000c101904 */
[----:B-1----:R-:W-:-:S05]  /*0cd0*/  IMAD.WIDE R24, R37, 0x4, R14 ;  /* 0x0000000425187825 */ /* 0x002fca00078e020e */
[----:B------:R4:W-:Y:S01]  /*0ce0*/  STG.E desc[UR4][R24.64], R32 ;  /* 0x0000002018007986 */ /* 0x0009e2000c101904 */
[----:B---3--:R-:W-:-:S05]  /*0cf0*/  IMAD.WIDE R26, R37, 0x4, R24 ;  /* 0x00000004251a7825 */ /* 0x008fca00078e0218 */
[----:B------:R4:W-:Y:S01]  /*0d00*/  STG.E desc[UR4][R26.64], R32 ;  /* 0x000000201a007986 */ /* 0x0009e2000c101904 */
[----:B------:R-:W-:-:S05]  /*0d10*/  IMAD.WIDE R28, R37, 0x4, R26 ;  /* 0x00000004251c7825 */ /* 0x000fca00078e021a */
[----:B------:R4:W-:Y:S01]  /*0d20*/  STG.E desc[UR4][R28.64], R32 ;  /* 0x000000201c007986 */ /* 0x0009e2000c101904 */
[----:B------:R-:W-:-:S05]  /*0d30*/  IMAD.WIDE R34, R37, 0x4, R28 ;  /* 0x0000000425227825 */ /* 0x000fca00078e021c */
[----:B------:R4:W-:Y:S01]  /*0d40*/  STG.E desc[UR4][R34.64], R32 ;  /* 0x0000002022007986 */ /* 0x0009e2000c101904 */
[----:B--2---:R-:W-:-:S05]  /*0d50*/  IMAD.WIDE R12, R37, 0x4, R34 ;  /* 0x00000004250c7825 */ /* 0x004fca00078e0222 */
[----:B------:R4:W-:Y:S01]  /*0d60*/  STG.E desc[UR4][R12.64], R32 ;  /* 0x000000200c007986 */ /* 0x0009e2000c101904 */
[----:B------:R-:W-:Y:S01]  /*0d70*/  IMAD.WIDE R30, R37, 0x4, R12 ;  /* 0x00000004251e7825 */ /* 0x000fe200078e020c */
[----:B------:R-:W-:Y:S06]  /*0d80*/  @P0 BRA `(.L_x_8) ;  /* 0xfffffffc00640947 */ /* 0x000fec000383ffff */
[----:B------:R-:W-:Y:S05]  /*0d90*/  BSYNC.RECONVERGENT B2 ;  /* 0x0000000000027941 */ /* 0x000fea0003800200 */
.L_x_7:
[----:B------:R-:W-:Y:S05]  /*0da0*/  BSYNC.RECONVERGENT B1 ;  /* 0x0000000000017941 */ /* 0x000fea0003800200 */
.L_x_6:
[----:B------:R-:W-:-:S13]  /*0db0*/  LOP3.LUT P0, R10, R2, 0xf, RZ, 0xc0, !PT ;  /* 0x0000000f020a7812 */ /* 0x000fda000780c0ff */
[----:B------:R-:W-:Y:S05]  /*0dc0*/  @!P0 BRA `(.L_x_5) ;  /* 0x0000000000c88947 */ /* 0x000fea0003800000 */
[----:B------:R-:W-:Y:S01]  /*0dd0*/  ISETP.GE.U32.AND P0, PT, R10, 0x8, PT ;  /* 0x000000080a00780c */ /* 0x000fe20003f06070 */
[----:B------:R-:W-:Y:S01]  /*0de0*/  BSSY.RECONVERGENT B1, `(.L_x_9) ;  /* 0x0000016000017945 */ /* 0x000fe20003800200 */
[----:B----4-:R-:W-:-:S04]  /*0df0*/  LOP3.LUT R32, R2, 0x7, RZ, 0xc0, !PT ;  /* 0x0000000702207812 */ /* 0x010fc800078ec0ff */
[----:B------:R-:W-:-:S07]  /*0e00*/  ISETP.NE.AND P1, PT, R32, RZ, PT ;  /* 0x000000ff2000720c */ /* 0x000fce0003f25270 */
[----:B------:R-:W-:Y:S06]  /*0e10*/  @!P0 BRA `(.L_x_10) ;  /* 0x0000000000488947 */ /* 0x000fec0003800000 */
[----:B------:R-:W0:Y:S01]  /*0e20*/  LDC R10, c[0x0][0x38c] ;  /* 0x0000e300ff0a7b82 */ /* 0x000e220000000800 */
[----:B------:R-:W-:-:S05]  /*0e30*/  IMAD.MOV.U32 R37, RZ, RZ, 0x7fffffff ;  /* 0x7fffffffff257424 */ /* 0x000fca00078e00ff */
[----:B------:R1:W-:Y:S01]  /*0e40*/  STG.E desc[UR4][R8.64], R37 ;  /* 0x0000002508007986 */ /* 0x0003e2000c101904 */
[----:B0-----:R-:W-:-:S05]  /*0e50*/  IMAD.WIDE R28, R10, 0x4, R8 ;  /* 0x000000040a1c7825 */ /* 0x001fca00078e0208 */
[----:B------:R0:W-:Y:S01]  /*0e60*/  STG.E desc[UR4][R28.64], R37 ;  /* 0x000000251c007986 */ /* 0x0001e2000c101904 */
[----:B------:R-:W-:-:S05]  /*0e70*/  IMAD.WIDE R12, R10, 0x4, R28 ;  /* 0x000000040a0c7825 */ /* 0x000fca00078e021c */
        /* <DEDUP_REMOVED lines=11> */
[----:B-1----:R-:W-:-:S07]  /*0f30*/  IMAD.WIDE R8, R10, 0x4, R34 ;  /* 0x000000040a087825 */ /* 0x002fce00078e0222 */
.L_x_10:
[----:B------:R-:W-:Y:S05]  /*0f40*/  BSYNC.RECONVERGENT B1 ;  /* 0x0000000000017941 */ /* 0x000fea0003800200 */
.L_x_9:
[----:B------:R-:W-:Y:S05]  /*0f50*/  @!P1 BRA `(.L_x_5) ;  /* 0x0000000000649947 */ /* 0x000fea0003800000 */
[----:B------:R-:W-:Y:S01]  /*0f60*/  ISETP.GE.U32.AND P0, PT, R32, 0x4, PT ;  /* 0x000000042000780c */ /* 0x000fe20003f06070 */
[----:B------:R-:W-:Y:S01]  /*0f70*/  BSSY.RECONVERGENT B1, `(.L_x_11) ;  /* 0x000000e000017945 */ /* 0x000fe20003800200 */
[----:B------:R-:W-:-:S04]  /*0f80*/  LOP3.LUT R2, R2, 0x3, RZ, 0xc0, !PT ;  /* 0x0000000302027812 */ /* 0x000fc800078ec0ff */
[----:B------:R-:W-:-:S07]  /*0f90*/  ISETP.NE.AND P1, PT, R2, RZ, PT ;  /* 0x000000ff0200720c */ /* 0x000fce0003f25270 */
[----:B------:R-:W-:Y:S06]  /*0fa0*/  @!P0 BRA `(.L_x_12) ;  /* 0x0000000000288947 */ /* 0x000fec0003800000 */
[----:B0-----:R-:W0:Y:S01]  /*0fb0*/  LDC R29, c[0x0][0x38c] ;  /* 0x0000e300ff1d7b82 */ /* 0x001e220000000800 */
        /* <DEDUP_REMOVED lines=8> */
[----:B-1----:R-:W-:-:S07]  /*1040*/  IMAD.WIDE R8, R29, 0x4, R24 ;  /* 0x000000041d087825 */ /* 0x002fce00078e0218 */
.L_x_12:
[----:B------:R-:W-:Y:S05]  /*1050*/  BSYNC.RECONVERGENT B1 ;  /* 0x0000000000017941 */ /* 0x000fea0003800200 */
.L_x_11:
[----:B------:R-:W-:Y:S05]  /*1060*/  @!P1 BRA `(.L_x_5) ;  /* 0x0000000000209947 */ /* 0x000fea0003800000 */
[----:B0-2---:R-:W0:Y:S01]  /*1070*/  LDC R15, c[0x0][0x38c] ;  /* 0x0000e300ff0f7b82 */ /* 0x005e220000000800 */
[----:B------:R-:W-:Y:S02]  /*1080*/  IMAD.MOV R2, RZ, RZ, -R2 ;  /* 0x000000ffff027224 */ /* 0x000fe400078e0a02 */
[----:B------:R-:W-:-:S07]  /*1090*/  IMAD.MOV.U32 R13, RZ, RZ, 0x7fffffff ;  /* 0x7fffffffff0d7424 */ /* 0x000fce00078e00ff */
.L_x_13:
[----:B------:R-:W-:Y:S01]  /*10a0*/  VIADD R2, R2, 0x1 ;  /* 0x0000000102027836 */ /* 0x000fe20000000000 */
[----:B------:R0:W-:Y:S04]  /*10b0*/  STG.E desc[UR4][R8.64], R13 ;  /* 0x0000000d08007986 */ /* 0x0001e8000c101904 */
[----:B------:R-:W-:Y:S01]  /*10c0*/  ISETP.NE.AND P0, PT, R2, RZ, PT ;  /* 0x000000ff0200720c */ /* 0x000fe20003f05270 */
[----:B0-----:R-:W-:-:S12]  /*10d0*/  IMAD.WIDE R8, R15, 0x4, R8 ;  /* 0x000000040f087825 */ /* 0x001fd800078e0208 */
[----:B------:R-:W-:Y:S05]  /*10e0*/  @P0 BRA `(.L_x_13) ;  /* 0xfffffffc00ec0947 */ /* 0x000fea000383ffff */
.L_x_5:
[----:B------:R-:W-:Y:S05]  /*10f0*/  BSYNC.RECONVERGENT B0 ;  /* 0x0000000000007941 */ /* 0x000fea0003800200 */
.L_x_4:
[----:B------:R-:W-:-:S13]  /*1100*/  ISETP.GE.AND P0, PT, R3, R0, PT ;  /* 0x000000000300720c */ /* 0x000fda0003f06270 */
[----:B------:R-:W-:Y:S05]  /*1110*/  @P0 EXIT ;  /* 0x000000000000094d */ /* 0x000fea0003800000 */
[----:B------:R-:W0:Y:S01]  /*1120*/  LDC R2, c[0x0][0x38c] ;  /* 0x0000e300ff027b82 */ /* 0x000e220000000800 */
[----:B------:R-:W1:Y:S01]  /*1130*/  LDCU.64 UR8, c[0x0][0x380] ;  /* 0x00007000ff0877ac */ /* 0x000e620008000a00 */
[----:B------:R-:W-:-:S05]  /*1140*/  VIMNMX R3, PT, PT, RZ, R3, !PT ;  /* 0x00000003ff037248 */ /* 0x000fca0007fe0100 */
[----:B0-2-4-:R-:W-:Y:S01]  /*1150*/  IMAD.WIDE.U32 R12, R3, R2, RZ ;  /* 0x00000002030c7225 */ /* 0x015fe200078e00ff */
[----:B------:R-:W-:Y:S02]  /*1160*/  SHF.R.S32.HI R15, RZ, 0x1f, R2 ;  /* 0x0000001fff0f7819 */ /* 0x000fe40000011402 */
[----:B------:R-:W-:-:S03]  /*1170*/  IADD3 R4, P0, PT, R4, R12, RZ ;  /* 0x0000000c04047210 */ /* 0x000fc60007f1e0ff */
[----:B------:R-:W-:-:S04]  /*1180*/  IMAD R10, R3, R15, R13 ;  /* 0x0000000f030a7224 */ /* 0x000fc800078e020d */
[----:B------:R-:W-:Y:S01]  /*1190*/  IMAD.X R5, R5, 0x1, R10, P0 ;  /* 0x0000000105057824 */ /* 0x000fe200000e060a */
[----:B-1----:R-:W-:-:S04]  /*11a0*/  LEA R8, P0, R4, UR8, 0x2 ;  /* 0x0000000804087c11 */ /* 0x002fc8000f8010ff */
[----:B------:R-:W-:-:S05]  /*11b0*/  LEA.HI.X R9, R4, UR9, R5, 0x2, P0 ;  /* 0x0000000904097c11 */ /* 0x000fca00080f1405 */
[----:B------:R-:W2:Y:S01]  /*11c0*/  LDG.E.CONSTANT R25, desc[UR4][R8.64] ;  /* 0x0000000408197981 */ /* 0x000ea2000c1e9900 */
[----:B------:R-:W-:Y:S01]  /*11d0*/  LEA R6, P0, R12, R6, 0x2 ;  /* 0x000000060c067211 */ /* 0x000fe200078010ff */
[----:B------:R-:W-:-:S03]  /*11e0*/  VIADD R5, R3, 0x1 ;  /* 0x0000000103057836 */ /* 0x000fc60000000000 */
[----:B------:R-:W-:Y:S02]  /*11f0*/  LEA.HI.X R7, R12, R7, R10, 0x2, P0 ;  /* 0x000000070c077211 */ /* 0x000fe400000f140a */
[----:B------:R-:W-:-:S03]  /*1200*/  ISETP.GE.U32.AND P0, PT, R5, R0, PT ;  /* 0x000000000500720c */ /* 0x000fc60003f06070 */
[----:B--2---:R0:W-:Y:S10]  /*1210*/  STG.E desc[UR4][R6.64], R25 ;  /* 0x0000001906007986 */ /* 0x0041f4000c101904 */
[----:B------:R-:W-:Y:S05]  /*1220*/  @P0 EXIT ;  /* 0x000000000000094d */ /* 0x000fea0003800000 */
[C---:B------:R-:W-:Y:S01]  /*1230*/  IMAD.SHL.U32 R4, R2.reuse, 0x4, RZ ;  /* 0x0000000402047824 */ /* 0x040fe200078e00ff */
[----:B------:R-:W-:-:S04]  /*1240*/  SHF.L.U64.HI R5, R2, 0x2, R15 ;  /* 0x0000000202057819 */ /* 0x000fc8000001020f */
[----:B------:R-:W-:-:S05]  /*1250*/  IADD3 R8, P0, PT, R4, R8, RZ ;  /* 0x0000000804087210 */ /* 0x000fca0007f1e0ff */
[----:B------:R-:W-:-:S05]  /*1260*/  IMAD.X R9, R5, 0x1, R9, P0 ;  /* 0x0000000105097824 */ /* 0x000fca00000e0609 */
[----:B------:R-:W2:Y:S01]  /*1270*/  LDG.E.CONSTANT R13, desc[UR4][R8.64] ;  /* 0x00000004080d7981 */ /* 0x000ea2000c1e9900 */
[----:B0-----:R-:W-:Y:S01]  /*1280*/  IADD3 R6, P0, PT, R4, R6, RZ ;  /* 0x0000000604067210 */ /* 0x001fe20007f1e0ff */
[----:B------:R-:W-:-:S04]  /*1290*/  VIADD R15, R3, 0x2 ;  /* 0x00000002030f7836 */ /* 0x000fc80000000000 */
[----:B------:R-:W-:Y:S01]  /*12a0*/  IMAD.X R7, R5, 0x1, R7, P0 ;  /* 0x0000000105077824 */ /* 0x000fe200000e0607 */
[----:B------:R-:W-:-:S04]  /*12b0*/  ISETP.GE.U32.AND P0, PT, R15, R0, PT ;  /* 0x000000000f00720c */ /* 0x000fc80003f06070 */
[----:B--2---:R0:W-:Y:S09]  /*12c0*/  STG.E desc[UR4][R6.64], R13 ;  /* 0x0000000d06007986 */ /* 0x0041f2000c101904 */
[----:B------:R-:W-:Y:S05]  /*12d0*/  @P0 EXIT ;  /* 0x000000000000094d */ /* 0x000fea0003800000 */
        /* <DEDUP_REMOVED lines=9> */
[----:B------:R-:W-:Y:S01]  /*1370*/  IADD3 R10, PT, PT, -R3, 0x1, R0 ;  /* 0x00000001030a7810 */ /* 0x000fe20007ffe100 */
[----:B------:R1:W2:Y:S01]  /*1380*/  F2F.F64.F32 R26, R25 ;  /* 0x00000019001a7310 */ /* 0x0002a20000201800 */
[----:B------:R-:W-:Y:S02]  /*1390*/  BSSY.RECONVERGENT B0, `(.L_x_14) ;  /* 0x000003d000007945 */ /* 0x000fe40003800200 */
[----:B------:R-:W-:-:S05]  /*13a0*/  LOP3.LUT P0, RZ, R10, 0x3, RZ, 0xc0, !PT ;  /* 0x000000030aff7812 */ /* 0x000fca000780c0ff */
[----:B0-----:R-:W0:Y:S08]  /*13b0*/  F2F.F64.F32 R14, R15 ;  /* 0x0000000f000e7310 */ /* 0x001e300000201800 */
[----:B------:R-:W3:Y:S01]  /*13c0*/  F2F.F64.F32 R12, R13 ;  /* 0x0000000d000c7310 */ /* 0x000ee20000201800 */
[----:B-12---:R-:W-:Y:S05]  /*13d0*/  @!P0 BRA `(.L_x_15) ;  /* 0x0000000000e08947 */ /* 0x006fea0003800000 */
[----:B------:R-:W-:Y:S01]  /*13e0*/  IMAD.MOV.U32 R24, RZ, RZ, 0xc ;  /* 0x0000000cff187424 */ /* 0x000fe200078e00ff */
[----:B------:R-:W-:Y:S01]  /*13f0*/  SHF.R.S32.HI R8, RZ, 0x1f, R2 ;  /* 0x0000001fff087819 */ /* 0x000fe20000011402 */
[----:B------:R-:W-:Y:S01]  /*1400*/  IMAD.MOV.U32 R25, RZ, RZ, 0x0 ;  /* 0x00000000ff197424 */ /* 0x000fe200078e00ff */
[----:B------:R-:W-:Y:S01]  /*1410*/  BSSY.RECONVERGENT B1, `(.L_x_16) ;  /* 0x0000026000017945 */ /* 0x000fe20003800200 */
[----:B------:R-:W-:Y:S02]  /*1420*/  IMAD.MOV.U32 R32, RZ, RZ, R3 ;  /* 0x000000ffff207224 */ /* 0x000fe400078e0003 */
[----:B------:R-:W-:-:S04]  /*1430*/  IMAD.WIDE.U32 R24, R3, 0x4, R24 ;  /* 0x0000000403187825 */ /* 0x000fc800078e0018 */
[-C--:B------:R-:W-:Y:S02]  /*1440*/  IMAD R9, R25, R2.reuse, RZ ;  /* 0x0000000219097224 */ /* 0x080fe400078e02ff */
[----:B------:R-:W-:-:S04]  /*1450*/  IMAD.WIDE.U32 R6, R24, R2, RZ ;  /* 0x0000000218067225 */ /* 0x000fc800078e00ff */
[----:B------:R-:W-:Y:S01]  /*1460*/  IMAD R25, R24, R8, R9 ;  /* 0x0000000818197224 */ /* 0x000fe200078e0209 */
[----:B------:R-:W-:Y:S02]  /*1470*/  IADD3 R24, PT, PT, -R3, 0x1, R0 ;  /* 0x0000000103187810 */ /* 0x000fe40007ffe100 */
[C---:B------:R-:W-:Y:S02]  /*1480*/  IADD3 R9, P0, PT, R6.reuse, UR6, RZ ;  /* 0x0000000606097c10 */ /* 0x040fe4000ff1e0ff */
[----:B------:R-:W-:Y:S01]  /*1490*/  IADD3 R10, P1, PT, R6, UR8, RZ ;  /* 0x00000008060a7c10 */ /* 0x000fe2000ff3e0ff */
[----:B------:R-:W-:Y:S01]  /*14a0*/  IMAD.IADD R6, R7, 0x1, R25 ;  /* 0x0000000107067824 */ /* 0x000fe200078e0219 */
[----:B------:R-:W-:-:S04]  /*14b0*/  LOP3.LUT R24, R24, 0x3, RZ, 0xc0, !PT ;  /* 0x0000000318187812 */ /* 0x000fc800078ec0ff */
[C---:B------:R-:W-:Y:S01]  /*14c0*/  IADD3.X R34, PT, PT, R6.reuse, UR7, RZ, P0, !PT ;  /* 0x0000000706227c10 */ /* 0x040fe200087fe4ff */
[----:B------:R-:W-:Y:S01]  /*14d0*/  IMAD.MOV R7, RZ, RZ, -R24 ;  /* 0x000000ffff077224 */ /* 0x000fe200078e0a18 */
[----:B------:R-:W-:-:S07]  /*14e0*/  IADD3.X R6, PT, PT, R6, UR9, RZ, P1, !PT ;  /* 0x0000000906067c10 */ /* 0x000fce0008ffe4ff */
.L_x_17:
[----:B------:R-:W-:-:S05]  /*14f0*/  IADD3 R28, P0, PT, R33, R10, RZ ;  /* 0x0000000a211c7210 */ /* 0x000fca0007f1e0ff */
[----:B------:R-:W-:-:S05]  /*1500*/  IMAD.X R29, R11, 0x1, R6, P0 ;  /* 0x000000010b1d7824 */ /* 0x000fca00000e0606 */
[----:B------:R-:W2:Y:S01]  /*1510*/  LDG.E.CONSTANT R28, desc[UR4][R28.64] ;  /* 0x000000041c1c7981 */ /* 0x000ea2000c1e9900 */
[----:B-1----:R-:W-:Y:S01]  /*1520*/  IADD3 R30, P0, PT, R33, R9, RZ ;  /* 0x00000009211e7210 */ /* 0x002fe20007f1e0ff */
[----:B------:R-:W-:Y:S01]  /*1530*/  VIADD R7, R7, 0x1 ;  /* 0x0000000107077836 */ /* 0x000fe20000000000 */
[----:B------:R-:W-:Y:S01]  /*1540*/  IADD3 R33, P1, PT, R33, R4, RZ ;  /* 0x0000000421217210 */ /* 0x000fe20007f3e0ff */
[----:B------:R-:W-:Y:S02]  /*1550*/  VIADD R32, R32, 0x1 ;  /* 0x0000000120207836 */ /* 0x000fe40000000000 */
[----:B------:R-:W-:Y:S01]  /*1560*/  IMAD.X R31, R11, 0x1, R34, P0 ;  /* 0x000000010b1f7824 */ /* 0x000fe200000e0622 */
[----:B------:R-:W-:Y:S01]  /*1570*/  ISETP.NE.AND P0, PT, R7, RZ, PT ;  /* 0x000000ff0700720c */ /* 0x000fe20003f05270 */
[----:B------:R-:W-:Y:S01]  /*1580*/  IMAD.X R11, R11, 0x1, R5, P1 ;  /* 0x000000010b0b7824 */ /* 0x000fe200008e0605 */
[----:B--2---:R-:W1:Y:S02]  /*1590*/  F2F.F64.F32 R24, R28 ;  /* 0x0000001c00187310 */ /* 0x004e640000201800 */
[----:B-1----:R-:W-:-:S08]  /*15a0*/  DMUL R24, R16, R24 ;  /* 0x0000001810187228 */ /* 0x002fd00000000000 */
[----:B0-----:R-:W-:-:S08]  /*15b0*/  DFMA R24, R20, R14, R24 ;  /* 0x0000000e1418722b */ /* 0x001fd00000000018 */
[----:B---3--:R-:W-:-:S08]  /*15c0*/  DFMA R24, R18, R12, R24 ;  /* 0x0000000c1218722b */ /* 0x008fd00000000018 */
[----:B------:R-:W-:Y:S01]  /*15d0*/  DFMA R24, R22, R26, R24 ;  /* 0x0000001a1618722b */ /* 0x000fe20000000018 */
[----:B------:R-:W-:Y:S01]  /*15e0*/  IMAD.MOV.U32 R26, RZ, RZ, R12 ;  /* 0x000000ffff1a7224 */ /* 0x000fe200078e000c */
[----:B------:R-:W-:Y:S01]  /*15f0*/  MOV R12, R14 ;  /* 0x0000000e000c7202 */ /* 0x000fe20000000f00 */
[----:B------:R-:W-:-:S03]  /*1600*/  IMAD.MOV.U32 R27, RZ, RZ, R13 ;  /* 0x000000ffff1b7224 */ /* 0x000fc600078e000d */
[----:B------:R-:W0:Y:S01]  /*1610*/  F2F.F32.F64 R35, R24 ;  /* 0x0000001800237310 */ /* 0x000e220000301000 */
[----:B------:R-:W-:-:S03]  /*1620*/  IMAD.MOV.U32 R13, RZ, RZ, R15 ;  /* 0x000000ffff0d7224 */ /* 0x000fc600078e000f */
[----:B------:R-:W-:Y:S02]  /*1630*/  IMAD.MOV.U32 R14, RZ, RZ, R24 ;  /* 0x000000ffff0e7224 */ /* 0x000fe400078e0018 */
[----:B------:R-:W-:Y:S01]  /*1640*/  IMAD.MOV.U32 R15, RZ, RZ, R25 ;  /* 0x000000ffff0f7224 */ /* 0x000fe200078e0019 */
[----:B0-----:R1:W-:Y:S01]  /*1650*/  STG.E desc[UR4][R30.64], R35 ;  /* 0x000000231e007986 */ /* 0x0013e2000c101904 */
[----:B------:R-:W-:Y:S05]  /*1660*/  @P0 BRA `(.L_x_17) ;  /* 0xfffffffc00a00947 */ /* 0x000fea000383ffff */
[----:B------:R-:W-:Y:S05]  /*1670*/  BSYNC.RECONVERGENT B1 ;  /* 0x0000000000017941 */ /* 0x000fea0003800200 */
.L_x_16:
[----:B------:R-:W0:Y:S01]  /*1680*/  LDCU.64 UR10, c[0x0][0x3a0] ;  /* 0x00007400ff0a77ac */ /* 0x000e220008000a00 */
[----:B------:R-:W-:Y:S02]  /*1690*/  IMAD.MOV.U32 R28, RZ, RZ, 0x8 ;  /* 0x00000008ff1c7424 */ /* 0x000fe400078e00ff */
[----:B------:R-:W-:Y:S01]  /*16a0*/  IMAD.MOV.U32 R29, RZ, RZ, 0x0 ;  /* 0x00000000ff1d7424 */ /* 0x000fe200078e00ff */
[----:B------:R-:W2:Y:S01]  /*16b0*/  LDCU.64 UR12, c[0x0][0x380] ;  /* 0x00007000ff0c77ac */ /* 0x000ea20008000a00 */
[----:B------:R-:W-:-:S04]  /*16c0*/  IMAD.WIDE.U32 R28, R3, 0x4, R28 ;  /* 0x00000004031c7825 */ /* 0x000fc800078e001c */
[----:B------:R-:W-:Y:S02]  /*16d0*/  IMAD R9, R29, R2, RZ ;  /* 0x000000021d097224 */ /* 0x000fe400078e02ff */
[----:B------:R-:W-:Y:S02]  /*16e0*/  VIADD R29, R32, 0x3 ;  /* 0x00000003201d7836 */ /* 0x000fe40000000000 */
[C---:B------:R-:W-:Y:S02]  /*16f0*/  IMAD R9, R28.reuse, R8, R9 ;  /* 0x000000081c097224 */ /* 0x040fe400078e0209 */
[----:B0-----:R-:W-:-:S04]  /*1700*/  IMAD.WIDE.U32 R6, R28, R2, UR10 ;  /* 0x0000000a1c067e25 */ /* 0x001fc8000f8e0002 */
[----:B--2---:R-:W-:Y:S01]  /*1710*/  IMAD.WIDE.U32 R24, R28, R2, UR12 ;  /* 0x0000000c1c187e25 */ /* 0x004fe2000f8e0002 */
[C---:B------:R-:W-:Y:S02]  /*1720*/  IADD3 R6, P0, PT, R33.reuse, R6, RZ ;  /* 0x0000000621067210 */ /* 0x040fe40007f1e0ff */
[----:B------:R-:W-:Y:S02]  /*1730*/  IADD3 R8, P1, PT, R33, R24, RZ ;  /* 0x0000001821087210 */ /* 0x000fe40007f3e0ff */
[C---:B------:R-:W-:Y:S02]  /*1740*/  IADD3.X R7, PT, PT, R11.reuse, R7, R9, P0, !PT ;  /* 0x000000070b077210 */ /* 0x040fe400007fe409 */
[----:B------:R-:W-:-:S09]  /*1750*/  IADD3.X R9, PT, PT, R11, R9, R25, P1, !PT ;  /* 0x000000090b097210 */ /* 0x000fd20000ffe419 */
.L_x_15:
[----:B------:R-:W-:Y:S05]  /*1760*/  BSYNC.RECONVERGENT B0 ;  /* 0x0000000000007941 */ /* 0x000fea0003800200 */
.L_x_14:
[----:B------:R-:W-:-:S04]  /*1770*/  IADD3 R3, PT, PT, -R3, -0x4, R0 ;  /* 0xfffffffc03037810 */ /* 0x000fc80007ffe100 */
[----:B------:R-:W-:-:S13]  /*1780*/  ISETP.GE.U32.AND P0, PT, R3, 0x3, PT ;  /* 0x000000030300780c */ /* 0x000fda0003f06070 */
[----:B------:R-:W-:Y:S05]  /*1790*/  @!P0 EXIT ;  /* 0x000000000000894d */ /* 0x000fea0003800000 */
[----:B------:R-:W-:-:S07]  /*17a0*/  IMAD.IADD R0, R29, 0x1, -R0 ;  /* 0x000000011d007824 */ /* 0x000fce00078e0a00 */
.L_x_18:
[----:B------:R-:W-:-:S05]  /*17b0*/  IADD3 R34, P0, PT, R8, R4, RZ ;  /* 0x0000000408227210 */ /* 0x000fca0007f1e0ff */
[----:B-12---:R-:W-:-:S05]  /*17c0*/  IMAD.X R35, R9, 0x1, R5, P0 ;  /* 0x0000000109237824 */ /* 0x006fca00000e0605 */
[----:B------:R-:W2:Y:S01]  /*17d0*/  LDG.E.CONSTANT R34, desc[UR4][R34.64] ;  /* 0x0000000422227981 */ /* 0x000ea2000c1e9900 */
[----:B------:R-:W-:-:S06]  /*17e0*/  IMAD.WIDE R30, R2, 0x8, R8 ;  /* 0x00000008021e7825 */ /* 0x000fcc00078e0208 */
[----:B------:R-:W4:Y:S01]  /*17f0*/  LDG.E.CONSTANT R30, desc[UR4][R30.64] ;  /* 0x000000041e1e7981 */ /* 0x000f22000c1e9900 */
[----:B------:R-:W-:-:S05]  /*1800*/  IMAD.WIDE R32, R2, 0xc, R8 ;  /* 0x0000000c02207825 */ /* 0x000fca00078e0208 */
[----:B------:R-:W5:Y:S01]  /*1810*/  LDG.E.CONSTANT R28, desc[UR4][R32.64] ;  /* 0x00000004201c7981 */ /* 0x000f62000c1e9900 */
[----:B------:R-:W-:-:S05]  /*1820*/  IMAD.WIDE R8, R2, 0x10, R8 ;  /* 0x0000001002087825 */ /* 0x000fca00078e0208 */
[----:B------:R-:W3:Y:S01]  /*1830*/  LDG.E.CONSTANT R3, desc[UR4][R8.64] ;  /* 0x0000000408037981 */ /* 0x000ee2000c1e9900 */
[----:B------:R-:W-:Y:S01]  /*1840*/  VIADD R0, R0, 0x4 ;  /* 0x0000000400007836 */ /* 0x000fe20000000000 */
[----:B--2---:R-:W1:Y:S08]  /*1850*/  F2F.F64.F32 R10, R34 ;  /* 0x00000022000a7310 */ /* 0x004e700000201800 */
[----:B----4-:R-:W2:Y:S01]  /*1860*/  F2F.F64.F32 R24, R30 ;  /* 0x0000001e00187310 */ /* 0x010ea20000201800 */
[----:B-1----:R-:W-:-:S07]  /*1870*/  DMUL R10, R16, R10 ;  /* 0x0000000a100a7228 */ /* 0x002fce0000000000 */
[----:B-----5:R-:W1:Y:S01]  /*1880*/  F2F.F64.F32 R28, R28 ;  /* 0x0000001c001c7310 */ /* 0x020e620000201800 */
[----:B0-----:R-:W-:Y:S02]  /*1890*/  DFMA R10, R20, R14, R10 ;  /* 0x0000000e140a722b */ /* 0x001fe4000000000a */
[----:B--2---:R-:W-:-:S06]  /*18a0*/  DMUL R24, R16, R24 ;  /* 0x0000001810187228 */ /* 0x004fcc0000000000 */
[----:B---3--:R-:W-:-:S08]  /*18b0*/  DFMA R10, R18, R12, R10 ;  /* 0x0000000c120a722b */ /* 0x008fd0000000000a */
[----:B------:R-:W-:-:S06]  /*18c0*/  DFMA R10, R22, R26, R10 ;  /* 0x0000001a160a722b */ /* 0x000fcc000000000a */
[----:B------:R-:W-:Y:S02]  /*18d0*/  F2F.F32.F64 R33, R10 ;  /* 0x0000000a00217310 */ /* 0x000fe40000301000 */
[----:B------:R-:W-:-:S08]  /*18e0*/  DFMA R24, R20, R10, R24 ;  /* 0x0000000a1418722b */ /* 0x000fd00000000018 */
[----:B------:R-:W-:Y:S02]  /*18f0*/  DFMA R26, R18, R14, R24 ;  /* 0x0000000e121a722b */ /* 0x000fe40000000018 */
[----:B-1----:R-:W-:Y:S01]  /*1900*/  DMUL R24, R16, R28 ;  /* 0x0000001c10187228 */ /* 0x002fe20000000000 */
[----:B------:R-:W-:-:S05]  /*1910*/  IMAD.WIDE R28, R2, 0x8, R6 ;  /* 0x00000008021c7825 */ /* 0x000fca00078e0206 */
[----:B------:R-:W-:Y:S01]  /*1920*/  DFMA R26, R22, R12, R26 ;  /* 0x0000000c161a722b */ /* 0x000fe2000000001a */
[----:B------:R-:W0:Y:S07]  /*1930*/  F2F.F64.F32 R12, R3 ;  /* 0x00000003000c7310 */ /* 0x000e2e0000201800 */
[----:B------:R-:W-:Y:S01]  /*1940*/  DFMA R24, R20, R26, R24 ;  /* 0x0000001a1418722b */ /* 0x000fe20000000018 */
[----:B------:R-:W1:Y:S07]  /*1950*/  F2F.F32.F64 R35, R26 ;  /* 0x0000001a00237310 */ /* 0x000e6e0000301000 */
[----:B------:R-:W-:-:S02]  /*1960*/  DFMA R24, R18, R10, R24 ;  /* 0x0000000a1218722b */ /* 0x000fc40000000018 */
[----:B0-----:R-:W-:-:S06]  /*1970*/  DMUL R30, R16, R12 ;  /* 0x0000000c101e7228 */ /* 0x001fcc0000000000 */
[----:B------:R-:W-:Y:S01]  /*1980*/  DFMA R12, R22, R14, R24 ;  /* 0x0000000e160c722b */ /* 0x000fe20000000018 */
[----:B------:R-:W-:-:S05]  /*1990*/  IADD3 R24, P0, PT, R6, R4, RZ ;  /* 0x0000000406187210 */ /* 0x000fca0007f1e0ff */
[----:B------:R-:W0:Y:S01]  /*19a0*/  F2F.F32.F64 R37, R12 ;  /* 0x0000000c00257310 */ /* 0x000e220000301000 */
[----:B------:R-:W-:Y:S01]  /*19b0*/  IMAD.X R25, R7, 0x1, R5, P0 ;  /* 0x0000000107197824 */ /* 0x000fe200000e0605 */
[----:B------:R-:W-:Y:S01]  /*19c0*/  DFMA R30, R20, R12, R30 ;  /* 0x0000000c141e722b */ /* 0x000fe2000000001e */
[----:B------:R-:W-:-:S03]  /*19d0*/  ISETP.NE.AND P0, PT, R0, RZ, PT ;  /* 0x000000ff0000720c */ /* 0x000fc60003f05270 */
[----:B------:R2:W-:Y:S04]  /*19e0*/  STG.E desc[UR4][R24.64], R33 ;  /* 0x0000002118007986 */ /* 0x0005e8000c101904 */
[----:B------:R-:W-:Y:S01]  /*19f0*/  DFMA R30, R18, R26, R30 ;  /* 0x0000001a121e722b */ /* 0x000fe2000000001e */
[----:B-1----:R2:W-:Y:S07]  /*1a00*/  STG.E desc[UR4][R28.64], R35 ;  /* 0x000000231c007986 */ /* 0x0025ee000c101904 */
[----:B------:R-:W-:Y:S01]  /*1a10*/  DFMA R14, R22, R10, R30 ;  /* 0x0000000a160e722b */ /* 0x000fe2000000001e */
[----:B------:R-:W-:-:S05]  /*1a20*/  IMAD.WIDE R30, R2, 0xc, R6 ;  /* 0x0000000c021e7825 */ /* 0x000fca00078e0206 */
[----:B------:R-:W1:Y:S01]  /*1a30*/  F2F.F32.F64 R3, R14 ;  /* 0x0000000e00037310 */ /* 0x000e620000301000 */
[----:B------:R-:W-:Y:S01]  /*1a40*/  IMAD.WIDE R10, R2, 0x10, R6 ;  /* 0x00000010020a7825 */ /* 0x000fe200078e0206 */
[----:B0-----:R2:W-:Y:S03]  /*1a50*/  STG.E desc[UR4][R30.64], R37 ;  /* 0x000000251e007986 */ /* 0x0015e6000c101904 */
[----:B------:R-:W-:Y:S02]  /*1a60*/  IMAD.MOV.U32 R6, RZ, RZ, R10 ;  /* 0x000000ffff067224 */ /* 0x000fe400078e000a */
[----:B------:R-:W-:Y:S01]  /*1a70*/  IMAD.MOV.U32 R7, RZ, RZ, R11 ;  /* 0x000000ffff077224 */ /* 0x000fe200078e000b */
[----:B-1----:R2:W-:Y:S01]  /*1a80*/  STG.E desc[UR4][R10.64], R3 ;  /* 0x000000030a007986 */ /* 0x0025e2000c101904 */
[----:B------:R-:W-:Y:S05]  /*1a90*/  @P0 BRA `(.L_x_18) ;  /* 0xfffffffc00440947 */ /* 0x000fea000383ffff */
[----:B------:R-:W-:Y:S05]  /*1aa0*/  EXIT ;  /* 0x000000000000794d */ /* 0x000fea0003800000 */
        .weak           $__internal_0_$__cuda_sm20_dblrcp_rn_slowpath_v3
        .type           $__internal_0_$__cuda_sm20_dblrcp_rn_slowpath_v3,@function
        .size           $__internal_0_$__cuda_sm20_dblrcp_rn_slowpath_v3,($supersmoother_3_pole_many_series_one_param_time_major_f32$__internal_trig_reduction_slowpathd - $__internal_0_$__cuda_sm20_dblrcp_rn_slowpath_v3)
$__internal_0_$__cuda_sm20_dblrcp_rn_slowpath_v3:
[----:B------:R-:W-:-:S14]  /*1ab0*/  DSETP.GTU.AND P0, PT, |R6|, +INF , PT ;  /* 0x7ff000000600742a */ /* 0x000fdc0003f0c200 */
[----:B------:R-:W-:Y:S05]  /*1ac0*/  @P0 BRA `(.L_x_19) ;  /* 0x00000000007c0947 */ /* 0x000fea0003800000 */
[----:B------:R-:W-:-:S05]  /*1ad0*/  LOP3.LUT R2, R7, 0x7fffffff, RZ, 0xc0, !PT ;  /* 0x7fffffff07027812 */ /* 0x000fca00078ec0ff */
[----:B------:R-:W-:-:S05]  /*1ae0*/  VIADD R8, R2, 0xffffffff ;  /* 0xffffffff02087836 */ /* 0x000fca0000000000 */
[----:B------:R-:W-:-:S13]  /*1af0*/  ISETP.GE.U32.AND P0, PT, R8, 0x7fefffff, PT ;  /* 0x7fefffff0800780c */ /* 0x000fda0003f06070 */
[----:B------:R-:W-:Y:S01]  /*1b00*/  @P0 LOP3.LUT R9, R7, 0x7ff00000, RZ, 0x3c, !PT ;  /* 0x7ff0000007090812 */ /* 0x000fe200078e3cff */
[----:B------:R-:W-:Y:S01]  /*1b10*/  @P0 IMAD.MOV.U32 R8, RZ, RZ, RZ ;  /* 0x000000ffff080224 */ /* 0x000fe200078e00ff */
[----:B------:R-:W-:Y:S06]  /*1b20*/  @P0 BRA `(.L_x_20) ;  /* 0x00000000006c0947 */ /* 0x000fec0003800000 */
[----:B------:R-:W-:-:S13]  /*1b30*/  ISETP.GE.U32.AND P0, PT, R2, 0x1000001, PT ;  /* 0x010000010200780c */ /* 0x000fda0003f06070 */
[----:B------:R-:W-:Y:S05]  /*1b40*/  @!P0 BRA `(.L_x_21) ;  /* 0x0000000000348947 */ /* 0x000fea0003800000 */
[----:B------:R-:W-:Y:S02]  /*1b50*/  VIADD R9, R7, 0xc0200000 ;  /* 0xc020000007097836 */ /* 0x000fe40000000000 */
[----:B------:R-:W-:Y:S02]  /*1b60*/  IMAD.MOV.U32 R8, RZ, RZ, R6 ;  /* 0x000000ffff087224 */ /* 0x000fe400078e0006 */
[----:B------:R-:W0:Y:S04]  /*1b70*/  MUFU.RCP64H R11, R9 ;  /* 0x00000009000b7308 */ /* 0x000e280000001800 */
[----:B0-----:R-:W-:-:S08]  /*1b80*/  DFMA R12, -R8, R10, 1 ;  /* 0x3ff00000080c742b */ /* 0x001fd0000000010a */
[----:B------:R-:W-:-:S08]  /*1b90*/  DFMA R12, R12, R12, R12 ;  /* 0x0000000c0c0c722b */ /* 0x000fd0000000000c */
[----:B------:R-:W-:-:S08]  /*1ba0*/  DFMA R12, R10, R12, R10 ;  /* 0x0000000c0a0c722b */ /* 0x000fd0000000000a */
[----:B------:R-:W-:-:S08]  /*1bb0*/  DFMA R10, -R8, R12, 1 ;  /* 0x3ff00000080a742b */ /* 0x000fd0000000010c */
[----:B------:R-:W-:-:S08]  /*1bc0*/  DFMA R10, R12, R10, R12 ;  /* 0x0000000a0c0a722b */ /* 0x000fd0000000000c */
[----:B------:R-:W-:-:S08]  /*1bd0*/  DMUL R10, R10, 2.2250738585072013831e-308 ;  /* 0x001000000a0a7828 */ /* 0x000fd00000000000 */
[----:B------:R-:W-:-:S08]  /*1be0*/  DFMA R6, -R6, R10, 1 ;  /* 0x3ff000000606742b */ /* 0x000fd0000000010a */
[----:B------:R-:W-:-:S08]  /*1bf0*/  DFMA R6, R6, R6, R6 ;  /* 0x000000060606722b */ /* 0x000fd00000000006 */
[----:B------:R-:W-:Y:S01]  /*1c00*/  DFMA R8, R10, R6, R10 ;  /* 0x000000060a08722b */ /* 0x000fe2000000000a */
[----:B------:R-:W-:Y:S10]  /*1c10*/  BRA `(.L_x_20) ;  /* 0x0000000000307947 */ /* 0x000ff40003800000 */
.L_x_21:
[----:B------:R-:W-:Y:S01]  /*1c20*/  DMUL R6, R6, 8.11296384146066816958e+31 ;  /* 0x4690000006067828 */ /* 0x000fe20000000000 */
[----:B------:R-:W-:-:S05]  /*1c30*/  IMAD.MOV.U32 R8, RZ, RZ, R10 ;  /* 0x000000ffff087224 */ /* 0x000fca00078e000a */
[----:B------:R-:W0:Y:S02]  /*1c40*/  MUFU.RCP64H R9, R7 ;  /* 0x0000000700097308 */ /* 0x000e240000001800 */
[----:B0-----:R-:W-:-:S08]  /*1c50*/  DFMA R10, -R6, R8, 1 ;  /* 0x3ff00000060a742b */ /* 0x001fd00000000108 */
[----:B------:R-:W-:-:S08]  /*1c60*/  DFMA R10, R10, R10, R10 ;  /* 0x0000000a0a0a722b */ /* 0x000fd0000000000a */
[----:B------:R-:W-:-:S08]  /*1c70*/  DFMA R10, R8, R10, R8 ;  /* 0x0000000a080a722b */ /* 0x000fd00000000008 */
[----:B------:R-:W-:-:S08]  /*1c80*/  DFMA R8, -R6, R10, 1 ;  /* 0x3ff000000608742b */ /* 0x000fd0000000010a */
[----:B------:R-:W-:-:S08]  /*1c90*/  DFMA R8, R10, R8, R10 ;  /* 0x000000080a08722b */ /* 0x000fd0000000000a */
[----:B------:R-:W-:Y:S01]  /*1ca0*/  DMUL R8, R8, 8.11296384146066816958e+31 ;  /* 0x4690000008087828 */ /* 0x000fe20000000000 */
[----:B------:R-:W-:Y:S10]  /*1cb0*/  BRA `(.L_x_20) ;  /* 0x0000000000087947 */ /* 0x000ff40003800000 */
.L_x_19:
[----:B------:R-:W-:Y:S01]  /*1cc0*/  LOP3.LUT R9, R7, 0x80000, RZ, 0xfc, !PT ;  /* 0x0008000007097812 */ /* 0x000fe200078efcff */
[----:B------:R-:W-:-:S07]  /*1cd0*/  IMAD.MOV.U32 R8, RZ, RZ, R6 ;  /* 0x000000ffff087224 */ /* 0x000fce00078e0006 */
.L_x_20:
[----:B------:R-:W-:Y:S02]  /*1ce0*/  IMAD.MOV.U32 R6, RZ, RZ, R0 ;  /* 0x000000ffff067224 */ /* 0x000fe400078e0000 */
[----:B------:R-:W-:Y:S02]  /*1cf0*/  IMAD.MOV.U32 R7, RZ, RZ, 0x0 ;  /* 0x00000000ff077424 */ /* 0x000fe400078e00ff */
[----:B------:R-:W-:Y:S02]  /*1d00*/  IMAD.MOV.U32 R10, RZ, RZ, R8 ;  /* 0x000000ffff0a7224 */ /* 0x000fe400078e0008 */
[----:B------:R-:W-:Y:S01]  /*1d10*/  IMAD.MOV.U32 R11, RZ, RZ, R9 ;  /* 0x000000ffff0b7224 */ /* 0x000fe200078e0009 */
[----:B------:R-:W-:Y:S06]  /*1d20*/  RET.REL.NODEC R6 `(supersmoother_3_pole_many_series_one_param_time_major_f32) ;  /* 0xffffffe006b47950 */ /* 0x000fec0003c3ffff */
        .type           $supersmoother_3_pole_many_series_one_param_time_major_f32$__internal_trig_reduction_slowpathd,@function
        .size           $supersmoother_3_pole_many_series_one_param_time_major_f32$__internal_trig_reduction_slowpathd,(.L_x_67 - $supersmoother_3_pole_many_series_one_param_time_major_f32$__internal_trig_reduction_slowpathd)
$supersmoother_3_pole_many_series_one_param_time_major_f32$__internal_trig_reduction_slowpathd:
[--C-:B------:R-:W-:Y:S01]  /*1d30*/  SHF.R.U32.HI R0, RZ, 0x14, R25.reuse ;  /* 0x00000014ff007819 */ /* 0x100fe20000011619 */
[----:B------:R-:W-:Y:S02]  /*1d40*/  IMAD.MOV.U32 R20, RZ, RZ, R24 ;  /* 0x000000ffff147224 */ /* 0x000fe400078e0018 */
[----:B------:R-:W-:Y:S01]  /*1d50*/  IMAD.MOV.U32 R21, RZ, RZ, R25 ;  /* 0x000000ffff157224 */ /* 0x000fe200078e0019 */
[----:B------:R-:W-:Y:S01]  /*1d60*/  LOP3.LUT R2, R0, 0x7ff, RZ, 0xc0, !PT ;  /* 0x000007ff00027812 */ /* 0x000fe200078ec0ff */
[----:B------:R-:W-:-:S03]  /*1d70*/  IMAD.MOV.U32 R6, RZ, RZ, RZ ;  /* 0x000000ffff067224 */ /* 0x000fc600078e00ff */
[----:B------:R-:W-:-:S13]  /*1d80*/  ISETP.NE.AND P0, PT, R2, 0x7ff, PT ;  /* 0x000007ff0200780c */ /* 0x000fda0003f05270 */
[----:B------:R-:W-:Y:S05]  /*1d90*/  @!P0 BRA `(.L_x_22) ;  /* 0x00000008002c8947 */ /* 0x000fea0003800000 */
[----:B------:R-:W-:Y:S01]  /*1da0*/  VIADD R6, R2, 0xfffffc00 ;  /* 0xfffffc0002067836 */ /* 0x000fe20000000000 */
[----:B------:R-:W-:-:S04]  /*1db0*/  CS2R R26, SRZ ;  /* 0x00000000001a7805 */ /* 0x000fc8000001ff00 */
[----:B------:R-:W-:Y:S02]  /*1dc0*/  SHF.R.U32.HI R2, RZ, 0x6, R6 ;  /* 0x00000006ff027819 */ /* 0x000fe40000011606 */
[----:B------:R-:W-:Y:S02]  /*1dd0*/  ISETP.GE.U32.AND P0, PT, R6, 0x80, PT ;  /* 0x000000800600780c */ /* 0x000fe40003f06070 */
[C---:B------:R-:W-:Y:S02]  /*1de0*/  IADD3 R11, PT, PT, -R2.reuse, 0x13, RZ ;  /* 0x00000013020b7810 */ /* 0x040fe40007ffe1ff */
[----:B------:R-:W-:Y:S02]  /*1df0*/  IADD3 R15, PT, PT, -R2, 0xf, RZ ;  /* 0x0000000f020f7810 */ /* 0x000fe40007ffe1ff */
[----:B------:R-:W-:-:S04]  /*1e00*/  SEL R11, R11, 0x12, P0 ;  /* 0x000000120b0b7807 */ /* 0x000fc80000000000 */
[----:B------:R-:W-:-:S13]  /*1e10*/  ISETP.GE.AND P0, PT, R15, R11, PT ;  /* 0x0000000b0f00720c */ /* 0x000fda0003f06270 */
[----:B------:R-:W-:Y:S05]  /*1e20*/  @P0 BRA `(.L_x_23) ;  /* 0x00000000008c0947 */ /* 0x000fea0003800000 */
[C---:B------:R-:W-:Y:S01]  /*1e30*/  SHF.L.U64.HI R17, R20.reuse, 0xb, R21 ;  /* 0x0000000b14117819 */ /* 0x040fe20000010215 */
[----:B------:R-:W-:Y:S01]  /*1e40*/  IMAD.SHL.U32 R13, R20, 0x800, RZ ;  /* 0x00000800140d7824 */ /* 0x000fe200078e00ff */
[----:B------:R-:W-:Y:S01]  /*1e50*/  IADD3 R14, PT, PT, RZ, -R2, -R11 ;  /* 0x80000002ff0e7210 */ /* 0x000fe20007ffe80b */
[----:B------:R-:W-:Y:S01]  /*1e60*/  IMAD.MOV.U32 R10, RZ, RZ, RZ ;  /* 0x000000ffff0a7224 */ /* 0x000fe200078e00ff */
[----:B------:R-:W-:Y:S02]  /*1e70*/  CS2R R26, SRZ ;  /* 0x00000000001a7805 */ /* 0x000fe4000001ff00 */
[----:B------:R-:W-:Y:S01]  /*1e80*/  LOP3.LUT R17, R17, 0x80000000, RZ, 0xfc, !PT ;  /* 0x8000000011117812 */ /* 0x000fe200078efcff */
[----:B------:R-:W0:Y:S01]  /*1e90*/  LDCU.64 UR6, c[0x0][0x358] ;  /* 0x00006b00ff0677ac */ /* 0x000e220008000a00 */
[----:B------:R-:W-:-:S05]  /*1ea0*/  NOP ;  /* 0x0000000000007918 */ /* 0x000fca0000000000 */
.L_x_24:
[----:B------:R-:W1:Y:S02]  /*1eb0*/  LDC.64 R6, c[0x4][RZ] ;  /* 0x01000000ff067b82 */ /* 0x000e640000000a00 */
[----:B-1----:R-:W-:-:S06]  /*1ec0*/  IMAD.WIDE R6, R15, 0x8, R6 ;  /* 0x000000080f067825 */ /* 0x002fcc00078e0206 */
[----:B0-----:R-:W2:Y:S01]  /*1ed0*/  LDG.E.64.CONSTANT R6, desc[UR6][R6.64] ;  /* 0x0000000606067981 */ /* 0x001ea2000c1e9b00 */
[----:B------:R-:W-:Y:S01]  /*1ee0*/  MOV R8, R26 ;  /* 0x0000001a00087202 */ /* 0x000fe20000000f00 */
[----:B------:R-:W-:Y:S02]  /*1ef0*/  IMAD.MOV.U32 R9, RZ, RZ, R27 ;  /* 0x000000ffff097224 */ /* 0x000fe400078e001b */
[----:B------:R-:W-:Y:S02]  /*1f00*/  VIADD R14, R14, 0x1 ;  /* 0x000000010e0e7836 */ /* 0x000fe40000000000 */
[----:B------:R-:W-:Y:S02]  /*1f10*/  VIADD R15, R15, 0x1 ;  /* 0x000000010f0f7836 */ /* 0x000fe40000000000 */
[----:B--2---:R-:W-:-:S04]  /*1f20*/  IMAD.WIDE.U32 R8, P2, R6, R13, R8 ;  /* 0x0000000d06087225 */ /* 0x004fc80007840008 */
[----:B------:R-:W-:Y:S02]  /*1f30*/  IMAD R19, R6, R17, RZ ;  /* 0x0000001106137224 */ /* 0x000fe400078e02ff */
[CC--:B------:R-:W-:Y:S02]  /*1f40*/  IMAD R16, R7.reuse, R13.reuse, RZ ;  /* 0x0000000d07107224 */ /* 0x0c0fe400078e02ff */
[----:B------:R-:W-:Y:S01]  /*1f50*/  IMAD.HI.U32 R21, R7, R13, RZ ;  /* 0x0000000d07157227 */ /* 0x000fe200078e00ff */
[----:B------:R-:W-:-:S03]  /*1f60*/  IADD3 R9, P0, PT, R19, R9, RZ ;  /* 0x0000000913097210 */ /* 0x000fc60007f1e0ff */
[----:B------:R-:W-:Y:S01]  /*1f70*/  IMAD R19, R10, 0x8, R1 ;  /* 0x000000080a137824 */ /* 0x000fe200078e0201 */
[----:B------:R-:W-:Y:S01]  /*1f80*/  IADD3 R9, P1, PT, R16, R9, RZ ;  /* 0x0000000910097210 */ /* 0x000fe20007f3e0ff */
[----:B------:R-:W-:-:S04]  /*1f90*/  IMAD.HI.U32 R16, R6, R17, RZ ;  /* 0x0000001106107227 */ /* 0x000fc800078e00ff */
[----:B------:R-:W-:Y:S01]  /*1fa0*/  IMAD.X R6, RZ, RZ, R16, P2 ;  /* 0x000000ffff067224 */ /* 0x000fe200010e0610 */
[----:B------:R1:W-:Y:S01]  /*1fb0*/  STL.64 [R19], R8 ;  /* 0x0000000813007387 */ /* 0x0003e20000100a00 */
[----:B------:R-:W-:-:S03]  /*1fc0*/  IMAD.HI.U32 R16, R7, R17, RZ ;  /* 0x0000001107107227 */ /* 0x000fc600078e00ff */
[----:B------:R-:W-:Y:S01]  /*1fd0*/  IADD3.X R6, P0, PT, R21, R6, RZ, P0, !PT ;  /* 0x0000000615067210 */ /* 0x000fe2000071e4ff */
[----:B------:R-:W-:Y:S02]  /*1fe0*/  IMAD R7, R7, R17, RZ ;  /* 0x0000001107077224 */ /* 0x000fe400078e02ff */
[----:B------:R-:W-:-:S03]  /*1ff0*/  VIADD R10, R10, 0x1 ;  /* 0x000000010a0a7836 */ /* 0x000fc60000000000 */
[----:B------:R-:W-:Y:S01]  /*2000*/  IADD3.X R26, P1, PT, R7, R6, RZ, P1, !PT ;  /* 0x00000006071a7210 */ /* 0x000fe20000f3e4ff */
[----:B------:R-:W-:Y:S01]  /*2010*/  IMAD.X R6, RZ, RZ, R16, P0 ;  /* 0x000000ffff067224 */ /* 0x000fe200000e0610 */
[----:B------:R-:W-:-:S03]  /*2020*/  ISETP.NE.AND P0, PT, R14, -0xf, PT ;  /* 0xfffffff10e00780c */ /* 0x000fc60003f05270 */
[----:B------:R-:W-:-:S10]  /*2030*/  IMAD.X R27, RZ, RZ, R6, P1 ;  /* 0x000000ffff1b7224 */ /* 0x000fd400008e0606 */
[----:B-1----:R-:W-:Y:S05]  /*2040*/  @P0 BRA `(.L_x_24) ;  /* 0xfffffffc00980947 */ /* 0x002fea000383ffff */
[----:B------:R-:W-:-:S07]  /*2050*/  IMAD.MOV.U32 R15, RZ, RZ, R11 ;  /* 0x000000ffff0f7224 */ /* 0x000fce00078e000b */
.L_x_23:
[----:B------:R-:W-:Y:S01]  /*2060*/  LOP3.LUT P0, R31, R0, 0x3f, RZ, 0xc0, !PT ;  /* 0x0000003f001f7812 */ /* 0x000fe2000780c0ff */
[----:B------:R-:W-:-:S04]  /*2070*/  IMAD.IADD R0, R2, 0x1, R15 ;  /* 0x0000000102007824 */ /* 0x000fc800078e020f */
[----:B------:R-:W-:-:S05]  /*2080*/  IMAD.U32 R29, R0, 0x8, R1 ;  /* 0x00000008001d7824 */ /* 0x000fca00078e0001 */
[----:B------:R0:W-:Y:S04]  /*2090*/  STL.64 [R29+-0x78], R26 ;  /* 0xffff881a1d007387 */ /* 0x0001e80000100a00 */
[----:B------:R-:W2:Y:S04]  /*20a0*/  @P0 LDL.64 R14, [R1+0x8] ;  /* 0x00000800010e0983 */ /* 0x000ea80000100a00 */
[----:B------:R-:W3:Y:S04]  /*20b0*/  LDL.64 R8, [R1+0x10] ;  /* 0x0000100001087983 */ /* 0x000ee80000100a00 */
[----:B------:R-:W4:Y:S01]  /*20c0*/  LDL.64 R6, [R1+0x18] ;  /* 0x0000180001067983 */ /* 0x000f220000100a00 */
[----:B------:R-:W-:-:S02]  /*20d0*/  @P0 LOP3.LUT R0, R31, 0x3f, RZ, 0x3c, !PT ;  /* 0x0000003f1f000812 */ /* 0x000fc400078e3cff */
[--C-:B--2---:R-:W-:Y:S02]  /*20e0*/  @P0 SHF.R.U64 R11, R14, 0x1, R15.reuse ;  /* 0x000000010e0b0819 */ /* 0x104fe4000000120f */
[----:B------:R-:W-:Y:S02]  /*20f0*/  @P0 SHF.R.U32.HI R13, RZ, 0x1, R15 ;  /* 0x00000001ff0d0819 */ /* 0x000fe4000001160f */
[C---:B---3--:R-:W-:Y:S02]  /*2100*/  @P0 SHF.L.U32 R15, R8.reuse, R31, RZ ;  /* 0x0000001f080f0219 */ /* 0x048fe400000006ff */
[----:B------:R-:W-:Y:S02]  /*2110*/  @P0 SHF.R.U64 R2, R11, R0, R13 ;  /* 0x000000000b020219 */ /* 0x000fe4000000120d */
[--C-:B------:R-:W-:Y:S02]  /*2120*/  @P0 SHF.R.U32.HI R21, RZ, 0x1, R9.reuse ;  /* 0x00000001ff150819 */ /* 0x100fe40000011609 */
[----:B------:R-:W-:-:S02]  /*2130*/  @P0 SHF.R.U64 R19, R8, 0x1, R9 ;  /* 0x0000000108130819 */ /* 0x000fc40000001209 */
[-C--:B------:R-:W-:Y:S02]  /*2140*/  @P0 SHF.L.U64.HI R17, R8, R31.reuse, R9 ;  /* 0x0000001f08110219 */ /* 0x080fe40000010209 */
[----:B------:R-:W-:Y:S02]  /*2150*/  @P0 SHF.R.U32.HI R10, RZ, R0, R13 ;  /* 0x00000000ff0a0219 */ /* 0x000fe4000001160d */
[----:B------:R-:W-:Y:S02]  /*2160*/  @P0 LOP3.LUT R8, R15, R2, RZ, 0xfc, !PT ;  /* 0x000000020f080212 */ /* 0x000fe400078efcff */
[-C--:B----4-:R-:W-:Y:S02]  /*2170*/  @P0 SHF.L.U32 R11, R6, R31.reuse, RZ ;  /* 0x0000001f060b0219 */ /* 0x090fe400000006ff */
[----:B------:R-:W-:Y:S02]  /*2180*/  @P0 SHF.R.U64 R14, R19, R0, R21 ;  /* 0x00000000130e0219 */ /* 0x000fe40000001215 */
[----:B------:R-:W-:Y:S01]  /*2190*/  @P0 LOP3.LUT R9, R17, R10, RZ, 0xfc, !PT ;  /* 0x0000000a11090212 */ /* 0x000fe200078efcff */
[----:B------:R-:W-:Y:S01]  /*21a0*/  IMAD.SHL.U32 R10, R8, 0x4, RZ ;  /* 0x00000004080a7824 */ /* 0x000fe200078e00ff */
[----:B------:R-:W-:-:S02]  /*21b0*/  @P0 SHF.L.U64.HI R13, R6, R31, R7 ;  /* 0x0000001f060d0219 */ /* 0x000fc40000010207 */
[----:B------:R-:W-:Y:S02]  /*21c0*/  @P0 SHF.R.U32.HI R0, RZ, R0, R21 ;  /* 0x00000000ff000219 */ /* 0x000fe40000011615 */
[----:B------:R-:W-:Y:S02]  /*21d0*/  @P0 LOP3.LUT R6, R11, R14, RZ, 0xfc, !PT ;  /* 0x0000000e0b060212 */ /* 0x000fe400078efcff */
[----:B------:R-:W-:Y:S02]  /*21e0*/  SHF.L.U64.HI R17, R8, 0x2, R9 ;  /* 0x0000000208117819 */ /* 0x000fe40000010209 */
[----:B------:R-:W-:Y:S02]  /*21f0*/  @P0 LOP3.LUT R7, R13, R0, RZ, 0xfc, !PT ;  /* 0x000000000d070212 */ /* 0x000fe400078efcff */
[----:B------:R-:W-:Y:S02]  /*2200*/  SHF.L.W.U32.HI R9, R9, 0x2, R6 ;  /* 0x0000000209097819 */ /* 0x000fe40000010e06 */
[----:B------:R-:W-:-:S02]  /*2210*/  IADD3 RZ, P0, PT, RZ, -R10, RZ ;  /* 0x8000000affff7210 */ /* 0x000fc40007f1e0ff */
[----:B------:R-:W-:Y:S02]  /*2220*/  LOP3.LUT R0, RZ, R17, RZ, 0x33, !PT ;  /* 0x00000011ff007212 */ /* 0x000fe400078e33ff */
[----:B------:R-:W-:Y:S02]  /*2230*/  SHF.L.W.U32.HI R6, R6, 0x2, R7 ;  /* 0x0000000206067819 */ /* 0x000fe40000010e07 */
[----:B------:R-:W-:Y:S02]  /*2240*/  LOP3.LUT R8, RZ, R9, RZ, 0x33, !PT ;  /* 0x00000009ff087212 */ /* 0x000fe400078e33ff */
[----:B------:R-:W-:Y:S02]  /*2250*/  IADD3.X R2, P0, PT, RZ, R0, RZ, P0, !PT ;  /* 0x00000000ff027210 */ /* 0x000fe4000071e4ff */
[----:B------:R-:W-:Y:S02]  /*2260*/  LOP3.LUT R0, RZ, R6, RZ, 0x33, !PT ;  /* 0x00000006ff007212 */ /* 0x000fe400078e33ff */
[----:B------:R-:W-:-:S02]  /*2270*/  IADD3.X R8, P1, PT, RZ, R8, RZ, P0, !PT ;  /* 0x00000008ff087210 */ /* 0x000fc4000073e4ff */
[----:B------:R-:W-:-:S03]  /*2280*/  ISETP.GT.U32.AND P2, PT, R9, -0x1, PT ;  /* 0xffffffff0900780c */ /* 0x000fc60003f44070 */
[----:B------:R-:W-:Y:S01]  /*2290*/  IMAD.X R11, RZ, RZ, R0, P1 ;  /* 0x000000ffff0b7224 */ /* 0x000fe200008e0600 */
[----:B------:R-:W-:-:S04]  /*22a0*/  ISETP.GT.AND.EX P0, PT, R6, -0x1, PT, P2 ;  /* 0xffffffff0600780c */ /* 0x000fc80003f04320 */
[----:B------:R-:W-:Y:S02]  /*22b0*/  SEL R15, R6, R11, P0 ;  /* 0x0000000b060f7207 */ /* 0x000fe40000000000 */
[----:B------:R-:W-:Y:S02]  /*22c0*/  SEL R13, R9, R8, P0 ;  /* 0x00000008090d7207 */ /* 0x000fe40000000000 */
[----:B------:R-:W-:Y:S02]  /*22d0*/  ISETP.NE.U32.AND P1, PT, R15, RZ, PT ;  /* 0x000000ff0f00720c */ /* 0x000fe40003f25070 */
[----:B------:R-:W-:Y:S02]  /*22e0*/  SEL R11, R17, R2, P0 ;  /* 0x00000002110b7207 */ /* 0x000fe40000000000 */
[----:B------:R-:W-:Y:S01]  /*22f0*/  SEL R8, R13, R15, !P1 ;  /* 0x0000000f0d087207 */ /* 0x000fe20004800000 */
[----:B------:R-:W-:-:S05]  /*2300*/  @!P0 IMAD.MOV R10, RZ, RZ, -R10 ;  /* 0x000000ffff0a8224 */ /* 0x000fca00078e0a0a */
[----:B------:R-:W1:Y:S02]  /*2310*/  FLO.U32 R8, R8 ;  /* 0x0000000800087300 */ /* 0x000e6400000e0000 */
[C---:B-1----:R-:W-:Y:S02]  /*2320*/  IADD3 R9, PT, PT, -R8.reuse, 0x1f, RZ ;  /* 0x0000001f08097810 */ /* 0x042fe40007ffe1ff */
[----:B------:R-:W-:-:S03]  /*2330*/  IADD3 R0, PT, PT, -R8, 0x3f, RZ ;  /* 0x0000003f08007810 */ /* 0x000fc60007ffe1ff */
[----:B------:R-:W-:-:S05]  /*2340*/  @P1 IMAD.MOV R0, RZ, RZ, R9 ;  /* 0x000000ffff001224 */ /* 0x000fca00078e0209 */
[----:B------:R-:W-:-:S13]  /*2350*/  ISETP.NE.AND P1, PT, R0, RZ, PT ;  /* 0x000000ff0000720c */ /* 0x000fda0003f25270 */
[----:B0-----:R-:W-:Y:S05]  /*2360*/  @!P1 BRA `(.L_x_25) ;  /* 0x0000000000289947 */ /* 0x001fea0003800000 */
[----:B------:R-:W-:Y:S02]  /*2370*/  LOP3.LUT R2, R0, 0x3f, RZ, 0xc0, !PT ;  /* 0x0000003f00027812 */ /* 0x000fe400078ec0ff */
[--C-:B------:R-:W-:Y:S02]  /*2380*/  SHF.R.U64 R9, R10, 0x1, R11.reuse ;  /* 0x000000010a097819 */ /* 0x100fe4000000120b */
[----:B------:R-:W-:Y:S02]  /*2390*/  SHF.R.U32.HI R11, RZ, 0x1, R11 ;  /* 0x00000001ff0b7819 */ /* 0x000fe4000001160b */
[----:B------:R-:W-:Y:S02]  /*23a0*/  LOP3.LUT R8, R0, 0x3f, RZ, 0xc, !PT ;  /* 0x0000003f00087812 */ /* 0x000fe400078e0cff */
[CC--:B------:R-:W-:Y:S02]  /*23b0*/  SHF.L.U64.HI R15, R13.reuse, R2.reuse, R15 ;  /* 0x000000020d0f7219 */ /* 0x0c0fe4000001020f */
[----:B------:R-:W-:-:S02]  /*23c0*/  SHF.L.U32 R13, R13, R2, RZ ;  /* 0x000000020d0d7219 */ /* 0x000fc400000006ff */
[-CC-:B------:R-:W-:Y:S02]  /*23d0*/  SHF.R.U64 R2, R9, R8.reuse, R11.reuse ;  /* 0x0000000809027219 */ /* 0x180fe4000000120b */
[----:B------:R-:W-:Y:S02]  /*23e0*/  SHF.R.U32.HI R8, RZ, R8, R11 ;  /* 0x00000008ff087219 */ /* 0x000fe4000001160b */
[----:B------:R-:W-:Y:S02]  /*23f0*/  LOP3.LUT R13, R13, R2, RZ, 0xfc, !PT ;  /* 0x000000020d0d7212 */ /* 0x000fe400078efcff */
[----:B------:R-:W-:-:S07]  /*2400*/  LOP3.LUT R15, R15, R8, RZ, 0xfc, !PT ;  /* 0x000000080f0f7212 */ /* 0x000fce00078efcff */
.L_x_25:
[----:B------:R-:W-:-:S04]  /*2410*/  IMAD.WIDE.U32 R10, R13, 0x2168c235, RZ ;  /* 0x2168c2350d0a7825 */ /* 0x000fc800078e00ff */
[----:B------:R-:W-:Y:S01]  /*2420*/  IMAD.MOV.U32 R8, RZ, RZ, R11 ;  /* 0x000000ffff087224 */ /* 0x000fe200078e000b */
[----:B------:R-:W-:Y:S01]  /*2430*/  IADD3 RZ, P1, PT, R10, R10, RZ ;  /* 0x0000000a0aff7210 */ /* 0x000fe20007f3e0ff */
[----:B------:R-:W-:Y:S02]  /*2440*/  IMAD.MOV.U32 R9, RZ, RZ, RZ ;  /* 0x000000ffff097224 */ /* 0x000fe400078e00ff */
[----:B------:R-:W-:-:S04]  /*2450*/  IMAD.HI.U32 R2, R15, -0x36f0255e, RZ ;  /* 0xc90fdaa20f027827 */ /* 0x000fc800078e00ff */
[----:B------:R-:W-:-:S04]  /*2460*/  IMAD.WIDE.U32 R8, R13, -0x36f0255e, R8 ;  /* 0xc90fdaa20d087825 */ /* 0x000fc800078e0008 */
[----:B------:R-:W-:-:S04]  /*2470*/  IMAD.WIDE.U32 R8, P2, R15, 0x2168c235, R8 ;  /* 0x2168c2350f087825 */ /* 0x000fc80007840008 */
[----:B------:R-:W-:Y:S01]  /*2480*/  IMAD R15, R15, -0x36f0255e, RZ ;  /* 0xc90fdaa20f0f7824 */ /* 0x000fe200078e02ff */
[----:B------:R-:W-:Y:S01]  /*2490*/  IADD3.X RZ, P1, PT, R8, R8, RZ, P1, !PT ;  /* 0x0000000808ff7210 */ /* 0x000fe20000f3e4ff */
[----:B------:R-:W-:-:S03]  /*24a0*/  IMAD.X R2, RZ, RZ, R2, P2 ;  /* 0x000000ffff027224 */ /* 0x000fc600010e0602 */
[----:B------:R-:W-:-:S04]  /*24b0*/  IADD3 R9, P2, PT, R15, R9, RZ ;  /* 0x000000090f097210 */ /* 0x000fc80007f5e0ff */
[C---:B------:R-:W-:Y:S01]  /*24c0*/  ISETP.GT.U32.AND P3, PT, R9.reuse, RZ, PT ;  /* 0x000000ff0900720c */ /* 0x040fe20003f64070 */
[----:B------:R-:W-:Y:S01]  /*24d0*/  IMAD.X R2, RZ, RZ, R2, P2 ;  /* 0x000000ffff027224 */ /* 0x000fe200010e0602 */
[----:B------:R-:W-:-:S04]  /*24e0*/  IADD3.X R8, P2, PT, R9, R9, RZ, P1, !PT ;  /* 0x0000000909087210 */ /* 0x000fc80000f5e4ff */
[C---:B------:R-:W-:Y:S01]  /*24f0*/  ISETP.GT.AND.EX P1, PT, R2.reuse, RZ, PT, P3 ;  /* 0x000000ff0200720c */ /* 0x040fe20003f24330 */
[----:B------:R-:W-:-:S03]  /*2500*/  IMAD.X R11, R2, 0x1, R2, P2 ;  /* 0x00000001020b7824 */ /* 0x000fc600010e0602 */
[----:B------:R-:W-:Y:S02]  /*2510*/  SEL R8, R8, R9, P1 ;  /* 0x0000000908087207 */ /* 0x000fe40000800000 */
[----:B------:R-:W-:Y:S02]  /*2520*/  SEL R9, R11, R2, P1 ;  /* 0x000000020b097207 */ /* 0x000fe40000800000 */
[----:B------:R-:W-:Y:S02]  /*2530*/  IADD3 R2, P2, PT, R8, 0x1, RZ ;  /* 0x0000000108027810 */ /* 0x000fe40007f5e0ff */
[----:B------:R-:W-:Y:S02]  /*2540*/  SEL R11, RZ, 0xffffffff, !P1 ;  /* 0xffffffffff0b7807 */ /* 0x000fe40004800000 */
[----:B------:R-:W-:Y:S01]  /*2550*/  LOP3.LUT P1, R25, R25, 0x80000000, RZ, 0xc0, !PT ;  /* 0x8000000019197812 */ /* 0x000fe2000782c0ff */
[----:B------:R-:W-:Y:S02]  /*2560*/  IMAD.X R9, RZ, RZ, R9, P2 ;  /* 0x000000ffff097224 */ /* 0x000fe400010e0609 */
[----:B------:R-:W-:Y:S01]  /*2570*/  IMAD.IADD R0, R11, 0x1, -R0 ;  /* 0x000000010b007824 */ /* 0x000fe200078e0a00 */
[----:B------:R-:W-:-:S02]  /*2580*/  SHF.R.U32.HI R11, RZ, 0x1e, R7 ;  /* 0x0000001eff0b7819 */ /* 0x000fc40000011607 */
[----:B------:R-:W-:Y:S01]  /*2590*/  SHF.R.U64 R2, R2, 0xa, R9 ;  /* 0x0000000a02027819 */ /* 0x000fe20000001209 */
[----:B------:R-:W-:Y:S01]  /*25a0*/  IMAD.SHL.U32 R0, R0, 0x100000, RZ ;  /* 0x0010000000007824 */ /* 0x000fe200078e00ff */
[----:B------:R-:W-:Y:S02]  /*25b0*/  LEA.HI R6, R6, R11, RZ, 0x1 ;  /* 0x0000000b06067211 */ /* 0x000fe400078f08ff */
[----:B------:R-:W-:Y:S02]  /*25c0*/  IADD3 R2, P2, PT, R2, 0x1, RZ ;  /* 0x0000000102027810 */ /* 0x000fe40007f5e0ff */
[----:B------:R-:W-:Y:S01]  /*25d0*/  @!P0 LOP3.LUT R25, R25, 0x80000000, RZ, 0x3c, !PT ;  /* 0x8000000019198812 */ /* 0x000fe200078e3cff */
[----:B------:R-:W-:Y:S01]  /*25e0*/  @P1 IMAD.MOV R6, RZ, RZ, -R6 ;  /* 0x000000ffff061224 */ /* 0x000fe200078e0a06 */
[----:B------:R-:W-:-:S04]  /*25f0*/  LEA.HI.X R9, R9, RZ, RZ, 0x16, P2 ;  /* 0x000000ff09097211 */ /* 0x000fc800010fb4ff */
[--C-:B------:R-:W-:Y:S02]  /*2600*/  SHF.R.U64 R2, R2, 0x1, R9.reuse ;  /* 0x0000000102027819 */ /* 0x100fe40000001209 */
[----:B------:R-:W-:Y:S02]  /*2610*/  SHF.R.U32.HI R7, RZ, 0x1, R9 ;  /* 0x00000001ff077819 */ /* 0x000fe40000011609 */
[----:B------:R-:W-:-:S04]  /*2620*/  IADD3 R20, P2, P3, RZ, RZ, R2 ;  /* 0x000000ffff147210 */ /* 0x000fc80007b5e002 */
[----:B------:R-:W-:-:S04]  /*2630*/  IADD3.X R0, PT, PT, R0, 0x3fe00000, R7, P2, P3 ;  /* 0x3fe0000000007810 */ /* 0x000fc800017e6407 */
[----:B------:R-:W-:-:S07]  /*2640*/  LOP3.LUT R21, R0, R25, RZ, 0xfc, !PT ;  /* 0x0000001900157212 */ /* 0x000fce00078efcff */
.L_x_22:
[----:B------:R-:W-:Y:S02]  /*2650*/  IMAD.MOV.U32 R13, RZ, RZ, 0x0 ;  /* 0x00000000ff0d7424 */ /* 0x000fe400078e00ff */
[----:B------:R-:W-:Y:S02]  /*2660*/  IMAD.MOV.U32 R2, RZ, RZ, R6 ;  /* 0x000000ffff027224 */ /* 0x000fe400078e0006 */
[----:B------:R-:W-:Y:S05]  /*2670*/  RET.REL.NODEC R12 `(supersmoother_3_pole_many_series_one_param_time_major_f32) ;  /* 0xffffffd80c607950 */ /* 0x000fea0003c3ffff */
.L_x_26:
[----:B------:R-:W-:-:S00]  /*2680*/  BRA `(.L_x_26) ;  /* 0xfffffffc00fc7947 */ /* 0x000fc0000383ffff */
[----:B------:R-:W-:-:S00]  /*2690*/  NOP ;  /* 0x0000000000007918 */ /* 0x000fc00000000000 */
        /* <DEDUP_REMOVED lines=14> */
.L_x_67:


//--------------------- .text.supersmoother_3_pole_batch_f32_precomp --------------------------
	.section	.text.supersmoother_3_pole_batch_f32_precomp,"ax",@progbits
	.align	128
        .global         supersmoother_3_pole_batch_f32_precomp
        .type           supersmoother_3_pole_batch_f32_precomp,@function
        .size           supersmoother_3_pole_batch_f32_precomp,(.L_x_71 - supersmoother_3_pole_batch_f32_precomp)
        .other          supersmoother_3_pole_batch_f32_precomp,@"STO_CUDA_ENTRY STV_DEFAULT"
supersmoother_3_pole_batch_f32_precomp:
.text.supersmoother_3_pole_batch_f32_precomp:
[----:B------:R-:W-:Y:S01]  /*0000*/  LDC R1, c[0x0][0x37c] ;  /* 0x0000df00ff017b82 */ /* 0x000fe20000000800 */
[----:B------:R-:W0:Y:S07]  /*0010*/  S2R R0, SR_TID.X ;  /* 0x0000000000007919 */ /* 0x000e2e0000002100 */
[----:B------:R-:W0:Y:S01]  /*0020*/  S2UR UR4, SR_CTAID.X ;  /* 0x00000000000479c3 */ /* 0x000e220000002500 */
[----:B------:R-:W1:Y:S07]  /*0030*/  LDCU UR5, c[0x0][0x394] ;  /* 0x00007280ff0577ac */ /* 0x000e6e0008000800 */
[----:B------:R-:W0:Y:S02]  /*0040*/  LDC R5, c[0x0][0x360] ;  /* 0x0000d800ff057b82 */ /* 0x000e240000000800 */
[----:B0-----:R-:W-:-:S05]  /*0050*/  IMAD R5, R5, UR4, R0 ;  /* 0x0000000405057c24 */ /* 0x001fca000f8e0200 */
[----:B-1----:R-:W-:-:S13]  /*0060*/  ISETP.GE.AND P0, PT, R5, UR5, PT ;  /* 0x0000000505007c0c */ /* 0x002fda000bf06270 */
[----:B------:R-:W-:Y:S05]  /*0070*/  @P0 EXIT ;  /* 0x000000000000094d */ /* 0x000fea0003800000 */
[----:B------:R-:W0:Y:S02]  /*0080*/  LDCU UR11, c[0x0][0x390] ;  /* 0x00007200ff0b77ac */ /* 0x000e240008000800 */
[----:B0-----:R-:W-:-:S06]  /*0090*/  UISETP.GE.AND UP0, UPT, UR11, 0x1, UPT ;  /* 0x000000010b00788c */ /* 0x001fcc000bf06270 */
[----:B------:R-:W-:-:S13]  /*00a0*/  PLOP3.LUT P0, PT, PT, PT, UP0, 0x80, 0x8 ;  /* 0x000000000008781c */ /* 0x000fda0003f0f008 */
[----:B------:R-:W-:Y:S05]  /*00b0*/  @!P0 EXIT ;  /* 0x000000000000894d */ /* 0x000fea0003800000 */
[----:B------:R-:W0:Y:S01]  /*00c0*/  LDCU UR10, c[0x0][0x398] ;  /* 0x00007300ff0a77ac */ /* 0x000e220008000800 */
[----:B------:R-:W1:Y:S01]  /*00d0*/  LDC.64 R18, c[0x0][0x388] ;  /* 0x0000e200ff127b82 */ /* 0x000e620000000a00 */
[C---:B------:R-:W-:Y:S01]  /*00e0*/  IMAD.WIDE R2, R5.reuse, UR11, RZ ;  /* 0x0000000b05027c25 */ /* 0x040fe2000f8e02ff */
[----:B------:R-:W2:Y:S03]  /*00f0*/  LDCU.64 UR14, c[0x0][0x3a0] ;  /* 0x00007400ff0e77ac */ /* 0x000ea60008000a00 */
[C---:B------:R-:W-:Y:S01]  /*0100*/  IMAD.SHL.U32 R16, R2.reuse, 0x4, RZ ;  /* 0x0000000402107824 */ /* 0x040fe200078e00ff */
[----:B------:R-:W-:Y:S01]  /*0110*/  SHF.L.U64.HI R17, R2, 0x2, R3 ;  /* 0x0000000202117819 */ /* 0x000fe20000010203 */
[----:B------:R-:W3:Y:S01]  /*0120*/  LDCU.64 UR12, c[0x0][0x358] ;  /* 0x00006b00ff0c77ac */ /* 0x000ee20008000a00 */
[----:B0-----:R-:W-:Y:S02]  /*0130*/  UISETP.GE.AND UP0, UPT, UR10, 0x1, UPT ;  /* 0x000000010a00788c */ /* 0x001fe4000bf06270 */
[----:B--2---:R-:W-:Y:S01]  /*0140*/  IADD3 R2, P0, PT, R16, UR14, RZ ;  /* 0x0000000e10027c10 */ /* 0x004fe2000ff1e0ff */
[----:B-1----:R-:W-:-:S03]  /*0150*/  IMAD.WIDE R18, R5, 0x20, R18 ;  /* 0x0000002005127825 */ /* 0x002fc600078e0212 */
[----:B------:R-:W-:-:S03]  /*0160*/  IADD3.X R3, PT, PT, R17, UR15, RZ, P0, !PT ;  /* 0x0000000f11037c10 */ /* 0x000fc600087fe4ff */
[----:B---3--:R-:W-:Y:S06]  /*0170*/  BRA.U !UP0, `(.L_x_27) ;  /* 0x0000000508387547 */ /* 0x008fec000b800000 */
[----:B------:R-:W-:Y:S01]  /*0180*/  UISETP.LT.U32.AND UP0, UPT, UR11, UR10, UPT ;  /* 0x0000000a0b00728c */ /* 0x000fe2000bf01070 */
[----:B------:R-:W-:-:S03]  /*0190*/  IMAD.MOV.U32 R7, RZ, RZ, RZ ;  /* 0x000000ffff077224 */ /* 0x000fc600078e00ff */
[----:B------:R-:W-:-:S04]  /*01a0*/  USEL UR4, UR11, UR10, UP0 ;  /* 0x0000000a0b047287 */ /* 0x000fc80008000000 */
[----:B------:R-:W-:Y:S02]  /*01b0*/  UISETP.GE.U32.AND UP1, UPT, UR4, 0x10, UPT ;  /* 0x000000100400788c */ /* 0x000fe4000bf26070 */
[----:B------:R-:W-:-:S04]  /*01c0*/  ULOP3.LUT UR5, UR4, 0xf, URZ, 0xc0, !UPT ;  /* 0x0000000f04057892 */ /* 0x000fc8000f8ec0ff */
[----:B------:R-:W-:-:S03]  /*01d0*/  UISETP.NE.AND UP0, UPT, UR5, URZ, UPT ;  /* 0x000000ff0500728c */ /* 0x000fc6000bf05270 */
[----:B------:R-:W-:Y:S08]  /*01e0*/  BRA.U !UP1, `(.L_x_28) ;  /* 0x0000000109747547 */ /* 0x000ff0000b800000 */
[----:B------:R-:W-:Y:S01]  /*01f0*/  ULOP3.LUT UR6, UR4, 0x7ffffff0, URZ, 0xc0, !UPT ;  /* 0x7ffffff004067892 */ /* 0x000fe2000f8ec0ff */
[----:B------:R-:W-:Y:S02]  /*0200*/  IADD3 R0, P0, PT, R2, 0x20, RZ ;  /* 0x0000002002007810 */ /* 0x000fe40007f1e0ff */
[----:B------:R-:W-:Y:S01]  /*0210*/  MOV R11, 0x7fffffff ;  /* 0x7fffffff000b7802 */ /* 0x000fe20000000f00 */
[----:B------:R-:W-:Y:S02]  /*0220*/  UIADD3 UR7, UPT, UPT, -UR6, URZ, URZ ;  /* 0x000000ff06077290 */ /* 0x000fe4000fffe1ff */
[----:B------:R-:W-:Y:S02]  /*0230*/  IMAD.X R9, RZ, RZ, R3, P0 ;  /* 0x000000ffff097224 */ /* 0x000fe400000e0603 */
[----:B------:R-:W-:-:S08]  /*0240*/  IMAD.U32 R7, RZ, RZ, UR6 ;  /* 0x00000006ff077e24 */ /* 0x000fd0000f8e00ff */
.L_x_29:
[----:B0-----:R-:W-:Y:S01]  /*0250*/  MOV R4, R0 ;  /* 0x0000000000047202 */ /* 0x001fe20000000f00 */
[----:B------:R-:W-:Y:S01]  /*0260*/  IMAD.MOV.U32 R5, RZ, RZ, R9 ;  /* 0x000000ffff057224 */ /* 0x000fe200078e0009 */
[----:B------:R-:W-:Y:S02]  /*0270*/  UIADD3 UR7, UPT, UPT, UR7, 0x10, URZ ;  /* 0x0000001007077890 */ /* 0x000fe4000fffe0ff */
[----:B------:R-:W-:Y:S02]  /*0280*/  IADD3 R0, P0, PT, R4, 0x40, RZ ;  /* 0x0000004004007810 */ /* 0x000fe40007f1e0ff */
[----:B------:R0:W-:Y:S01]  /*0290*/  STG.E desc[UR12][R4.64+-0x20], R11 ;  /* 0xffffe00b04007986 */ /* 0x0001e2000c10190c */
[----:B------:R-:W-:Y:S02]  /*02a0*/  UISETP.NE.AND UP1, UPT, UR7, URZ, UPT ;  /* 0x000000ff0700728c */ /* 0x000fe4000bf25270 */
[----:B------:R-:W-:Y:S01]  /*02b0*/  IMAD.X R9, RZ, RZ, R5, P0 ;  /* 0x000000ffff097224 */ /* 0x000fe200000e0605 */
[----:B------:R0:W-:Y:S04]  /*02c0*/  STG.E desc[UR12][R4.64+-0x1c], R11 ;  /* 0xffffe40b04007986 */ /* 0x0001e8000c10190c */
        /* <DEDUP_REMOVED lines=13> */
[----:B------:R0:W-:Y:S01]  /*03a0*/  STG.E desc[UR12][R4.64+0x1c], R11 ;  /* 0x00001c0b04007986 */ /* 0x0001e2000c10190c */
[----:B------:R-:W-:Y:S05]  /*03b0*/  BRA.U UP1, `(.L_x_29) ;  /* 0xfffffffd01a47547 */ /* 0x000fea000b83ffff */
.L_x_28:
[----:B------:R-:W-:Y:S05]  /*03c0*/  BRA.U !UP0, `(.L_x_27) ;  /* 0x0000000108a47547 */ /* 0x000fea000b800000 */
[----:B------:R-:W-:Y:S02]  /*03d0*/  UISETP.GE.U32.AND UP0, UPT, UR5, 0x8, UPT ;  /* 0x000000080500788c */ /* 0x000fe4000bf06070 */
[----:B------:R-:W-:-:S04]  /*03e0*/  ULOP3.LUT UR6, UR4, 0x7, URZ, 0xc0, !UPT ;  /* 0x0000000704067892 */ /* 0x000fc8000f8ec0ff */
[----:B------:R-:W-:-:S03]  /*03f0*/  UISETP.NE.AND UP1, UPT, UR6, URZ, UPT ;  /* 0x000000ff0600728c */ /* 0x000fc6000bf25270 */
[----:B------:R-:W-:Y:S08]  /*0400*/  BRA.U !UP0, `(.L_x_30) ;  /* 0x00000001082c7547 */ /* 0x000ff0000b800000 */
[----:B------:R-:W-:Y:S01]  /*0410*/  MOV R9, 0x7fffffff ;  /* 0x7fffffff00097802 */ /* 0x000fe20000000f00 */
[----:B0-----:R-:W-:-:S04]  /*0420*/  IMAD.WIDE.U32 R4, R7, 0x4, R2 ;  /* 0x0000000407047825 */ /* 0x001fc800078e0002 */
[----:B------:R-:W-:Y:S01]  /*0430*/  VIADD R7, R7, 0x8 ;  /* 0x0000000807077836 */ /* 0x000fe20000000000 */
[----:B------:R1:W-:Y:S04]  /*0440*/  STG.E desc[UR12][R4.64], R9 ;  /* 0x0000000904007986 */ /* 0x0003e8000c10190c */
[----:B------:R1:W-:Y:S04]  /*0450*/  STG.E desc[UR12][R4.64+0x4], R9 ;  /* 0x0000040904007986 */ /* 0x0003e8000c10190c */
[----:B------:R1:W-:Y:S04]  /*0460*/  STG.E desc[UR12][R4.64+0x8], R9 ;  /* 0x0000080904007986 */ /* 0x0003e8000c10190c */
[----:B------:R1:W-:Y:S04]  /*0470*/  STG.E desc[UR12][R4.64+0xc], R9 ;  /* 0x00000c0904007986 */ /* 0x0003e8000c10190c */
[----:B------:R1:W-:Y:S04]  /*0480*/  STG.E desc[UR12][R4.64+0x10], R9 ;  /* 0x0000100904007986 */ /* 0x0003e8000c10190c */
[----:B------:R1:W-:Y:S04]  /*0490*/  STG.E desc[UR12][R4.64+0x14], R9 ;  /* 0x0000140904007986 */ /* 0x0003e8000c10190c */
[----:B------:R1:W-:Y:S04]  /*04a0*/  STG.E desc[UR12][R4.64+0x18], R9 ;  /* 0x0000180904007986 */ /* 0x0003e8000c10190c */
[----:B------:R1:W-:Y:S02]  /*04b0*/  STG.E desc[UR12][R4.64+0x1c], R9 ;  /* 0x00001c0904007986 */ /* 0x0003e4000c10190c */
.L_x_30:
[----:B------:R-:W-:Y:S05]  /*04c0*/  BRA.U !UP1, `(.L_x_27) ;  /* 0x0000000109647547 */ /* 0x000fea000b800000 */
[----:B------:R-:W-:Y:S02]  /*04d0*/  UISETP.GE.U32.AND UP0, UPT, UR6, 0x4, UPT ;  /* 0x000000040600788c */ /* 0x000fe4000bf06070 */
[----:B------:R-:W-:-:S04]  /*04e0*/  ULOP3.LUT UR4, UR4, 0x3, URZ, 0xc0, !UPT ;  /* 0x0000000304047892 */ /* 0x000fc8000f8ec0ff */
[----:B------:R-:W-:-:S03]  /*04f0*/  UISETP.NE.AND UP1, UPT, UR4, URZ, UPT ;  /* 0x000000ff0400728c */ /* 0x000fc6000bf25270 */
[----:B------:R-:W-:Y:S08]  /*0500*/  BRA.U !UP0, `(.L_x_31) ;  /* 0x00000001081c7547 */ /* 0x000ff0000b800000 */
[----:B-1----:R-:W-:Y:S02]  /*0510*/  IMAD.MOV.U32 R9, RZ, RZ, 0x7fffffff ;  /* 0x7fffffffff097424 */ /* 0x002fe400078e00ff */
[C---:B0-----:R-:W-:Y:S01]  /*0520*/  IMAD.WIDE.U32 R4, R7.reuse, 0x4, R2 ;  /* 0x0000000407047825 */ /* 0x041fe200078e0002 */
[----:B------:R-:W-:-:S04]  /*0530*/  IADD3 R7, PT, PT, R7, 0x4, RZ ;  /* 0x0000000407077810 */ /* 0x000fc80007ffe0ff */
[----:B------:R2:W-:Y:S04]  /*0540*/  STG.E desc[UR12][R4.64], R9 ;  /* 0x0000000904007986 */ /* 0x0005e8000c10190c */
[----:B------:R2:W-:Y:S04]  /*0550*/  STG.E desc[UR12][R4.64+0x4], R9 ;  /* 0x0000040904007986 */ /* 0x0005e8000c10190c */
[----:B------:R2:W-:Y:S04]  /*0560*/  STG.E desc[UR12][R4.64+0x8], R9 ;  /* 0x0000080904007986 */ /* 0x0005e8000c10190c */
[----:B------:R2:W-:Y:S02]  /*0570*/  STG.E desc[UR12][R4.64+0xc], R9 ;  /* 0x00000c0904007986 */ /* 0x0005e4000c10190c */
.L_x_31:
[----:B------:R-:W-:Y:S05]  /*0580*/  BRA.U !UP1, `(.L_x_27) ;  /* 0x0000000109347547 */ /* 0x000fea000b800000 */
[----:B012---:R-:W-:Y:S01]  /*0590*/  IMAD.WIDE.U32 R4, R7, 0x4, R16 ;  /* 0x0000000407047825 */ /* 0x007fe200078e0010 */
[----:B------:R-:W-:-:S03]  /*05a0*/  UIADD3 UR4, UPT, UPT, -UR4, URZ, URZ ;  /* 0x000000ff04047290 */ /* 0x000fc6000fffe1ff */
[----:B------:R-:W-:Y:S01]  /*05b0*/  IMAD.MOV.U32 R9, RZ, RZ, 0x7fffffff ;  /* 0x7fffffffff097424 */ /* 0x000fe200078e00ff */
[----:B------:R-:W-:-:S04]  /*05c0*/  IADD3 R0, P0, PT, R4, UR14, RZ ;  /* 0x0000000e04007c10 */ /* 0x000fc8000ff1e0ff */
[----:B------:R-:W-:-:S09]  /*05d0*/  IADD3.X R7, PT, PT, R5, UR15, RZ, P0, !PT ;  /* 0x0000000f05077c10 */ /* 0x000fd200087fe4ff */
.L_x_32:
[----:B---3--:R-:W-:Y:S01]  /*05e0*/  IMAD.MOV.U32 R4, RZ, RZ, R0 ;  /* 0x000000ffff047224 */ /* 0x008fe200078e0000 */
[----:B------:R-:W-:Y:S01]  /*05f0*/  MOV R5, R7 ;  /* 0x0000000700057202 */ /* 0x000fe20000000f00 */
[----:B------:R-:W-:Y:S01]  /*0600*/  UIADD3 UR4, UPT, UPT, UR4, 0x1, URZ ;  /* 0x0000000104047890 */ /* 0x000fe2000fffe0ff */
[----:B------:R-:W-:-:S03]  /*0610*/  IADD3 R0, P0, PT, R0, 0x4, RZ ;  /* 0x0000000400007810 */ /* 0x000fc60007f1e0ff */
[----:B------:R3:W-:Y:S01]  /*0620*/  STG.E desc[UR12][R4.64], R9 ;  /* 0x0000000904007986 */ /* 0x0007e2000c10190c */
[----:B------:R-:W-:Y:S01]  /*0630*/  UISETP.NE.AND UP0, UPT, UR4, URZ, UPT ;  /* 0x000000ff0400728c */ /* 0x000fe2000bf05270 */
[----:B------:R-:W-:-:S08]  /*0640*/  IMAD.X R7, RZ, RZ, R7, P0 ;  /* 0x000000ffff077224 */ /* 0x000fd000000e0607 */
[----:B------:R-:W-:Y:S05]  /*0650*/  BRA.U UP0, `(.L_x_32) ;  /* 0xfffffffd00e07547 */ /* 0x000fea000b83ffff */
.L_x_27:
[----:B------:R-:W-:-:S06]  /*0660*/  UISETP.GE.AND UP0, UPT, UR10, UR11, UPT ;  /* 0x0000000b0a00728c */ /* 0x000fcc000bf06270 */
[----:B------:R-:W-:-:S13]  /*0670*/  PLOP3.LUT P0, PT, PT, PT, UP0, 0x80, 0x8 ;  /* 0x000000000008781c */ /* 0x000fda0003f0f008 */
[----:B------:R-:W-:Y:S05]  /*0680*/  @P0 EXIT ;  /* 0x000000000000094d */ /* 0x000fea0003800000 */
[----:B------:R-:W4:Y:S01]  /*0690*/  LDCU.64 UR6, c[0x0][0x380] ;  /* 0x00007000ff0677ac */ /* 0x000f220008000a00 */
[----:B------:R-:W-:-:S04]  /*06a0*/  UISETP.LT.AND UP0, UPT, URZ, UR10, UPT ;  /* 0x0000000aff00728c */ /* 0x000fc8000bf01270 */
[----:B------:R-:W-:-:S04]  /*06b0*/  USEL UR10, URZ, UR10, !UP0 ;  /* 0x0000000aff0a7287 */ /* 0x000fc8000c000000 */
[----:B----4-:R-:W-:-:S06]  /*06c0*/  UIMAD.WIDE.U32 UR4, UR10, 0x4, UR6 ;  /* 0x000000040a0478a5 */ /* 0x010fcc000f8e0006 */
[----:B0123--:R-:W-:Y:S01]  /*06d0*/  IMAD.U32 R4, RZ, RZ, UR4 ;  /* 0x00000004ff047e24 */ /* 0x00ffe2000f8e00ff */
[----:B------:R-:W-:-:S05]  /*06e0*/  MOV R5, UR5 ;  /* 0x0000000500057c02 */ /* 0x000fca0008000f00 */
[----:B------:R-:W2:Y:S01]  /*06f0*/  LDG.E.CONSTANT R7, desc[UR12][R4.64] ;  /* 0x0000000c04077981 */ /* 0x000ea2000c1e9900 */
[----:B------:R-:W-:Y:S02]  /*0700*/  UIADD3 UR8, UPT, UPT, UR10, 0x1, URZ ;  /* 0x000000010a087890 */ /* 0x000fe4000fffe0ff */
[----:B------:R-:W-:Y:S02]  /*0710*/  IMAD.U32 R9, RZ, RZ, UR10 ;  /* 0x0000000aff097e24 */ /* 0x000fe4000f8e00ff */
[----:B------:R-:W-:Y:S02]  /*0720*/  UISETP.GE.U32.AND UP0, UPT, UR8, UR11, UPT ;  /* 0x0000000b0800728c */ /* 0x000fe4000bf06070 */
[----:B------:R-:W-:-:S04]  /*0730*/  IMAD.WIDE.U32 R2, R9, 0x4, R2 ;  /* 0x0000000409027825 */ /* 0x000fc800078e0002 */
[----:B------:R-:W-:Y:S01]  /*0740*/  PLOP3.LUT P0, PT, PT, PT, UP0, 0x80, 0x8 ;  /* 0x000000000008781c */ /* 0x000fe20003f0f008 */
[----:B--2---:R0:W-:-:S12]  /*0750*/  STG.E desc[UR12][R2.64], R7 ;  /* 0x0000000702007986 */ /* 0x0041d8000c10190c */
[----:B------:R-:W-:Y:S05]  /*0760*/  @P0 EXIT ;  /* 0x000000000000094d */ /* 0x000fea0003800000 */
[----:B------:R-:W-:Y:S01]  /*0770*/  IMAD.U32 R4, RZ, RZ, UR4 ;  /* 0x00000004ff047e24 */ /* 0x000fe2000f8e00ff */
[----:B------:R-:W-:-:S05]  /*0780*/  MOV R5, UR5 ;  /* 0x0000000500057c02 */ /* 0x000fca0008000f00 */
[----:B------:R-:W2:Y:S01]  /*0790*/  LDG.E.CONSTANT R21, desc[UR12][R4.64+0x4] ;  /* 0x0000040c04157981 */ /* 0x000ea2000c1e9900 */
[----:B------:R-:W-:-:S04]  /*07a0*/  UIADD3 UR8, UPT, UPT, UR10, 0x2, URZ ;  /* 0x000000020a087890 */ /* 0x000fc8000fffe0ff */
[----:B------:R-:W-:-:S06]  /*07b0*/  UISETP.GE.U32.AND UP0, UPT, UR8, UR11, UPT ;  /* 0x0000000b0800728c */ /* 0x000fcc000bf06070 */
[----:B------:R-:W-:Y:S01]  /*07c0*/  PLOP3.LUT P0, PT, PT, PT, UP0, 0x80, 0x8 ;  /* 0x000000000008781c */ /* 0x000fe20003f0f008 */
[----:B--2---:R1:W-:-:S12]  /*07d0*/  STG.E desc[UR12][R2.64+0x4], R21 ;  /* 0x0000041502007986 */ /* 0x0043d8000c10190c */
[----:B------:R-:W-:Y:S05]  /*07e0*/  @P0 EXIT ;  /* 0x000000000000094d */ /* 0x000fea0003800000 */
[----:B------:R-:W-:Y:S02]  /*07f0*/  IMAD.U32 R5, RZ, RZ, UR5 ;  /* 0x00000005ff057e24 */ /* 0x000fe4000f8e00ff */
[----:B------:R-:W-:-:S05]  /*0800*/  IMAD.U32 R4, RZ, RZ, UR4 ;  /* 0x00000004ff047e24 */ /* 0x000fca000f8e00ff */
[----:B------:R-:W2:Y:S01]  /*0810*/  LDG.E.CONSTANT R5, desc[UR12][R4.64+0x8] ;  /* 0x0000080c04057981 */ /* 0x000ea2000c1e9900 */
[----:B------:R-:W-:-:S04]  /*0820*/  UIADD3 UR8, UPT, UPT, UR10, 0x3, URZ ;  /* 0x000000030a087890 */ /* 0x000fc8000fffe0ff */
[----:B------:R-:W-:-:S06]  /*0830*/  UISETP.GE.U32.AND UP0, UPT, UR8, UR11, UPT ;  /* 0x0000000b0800728c */ /* 0x000fcc000bf06070 */
[----:B------:R-:W-:Y:S01]  /*0840*/  PLOP3.LUT P0, PT, PT, PT, UP0, 0x80, 0x8 ;  /* 0x000000000008781c */ /* 0x000fe20003f0f008 */
[----:B--2---:R2:W-:-:S12]  /*0850*/  STG.E desc[UR12][R2.64+0x8], R5 ;  /* 0x0000080502007986 */ /* 0x0045d8000c10190c */
[----:B------:R-:W-:Y:S05]  /*0860*/  @P0 EXIT ;  /* 0x000000000000094d */ /* 0x000fea0003800000 */
[----:B------:R3:W5:Y:S04]  /*0870*/  LDG.E.64.CONSTANT R14, desc[UR12][R18.64] ;  /* 0x0000000c120e7981 */ /* 0x000768000c1e9b00 */
[----:B------:R3:W5:Y:S04]  /*0880*/  LDG.E.64.CONSTANT R12, desc[UR12][R18.64+0x8] ;  /* 0x0000080c120c7981 */ /* 0x000768000c1e9b00 */
[----:B------:R3:W5:Y:S04]  /*0890*/  LDG.E.64.CONSTANT R10, desc[UR12][R18.64+0x10] ;  /* 0x0000100c120a7981 */ /* 0x000768000c1e9b00 */
[----:B------:R3:W5:Y:S01]  /*08a0*/  LDG.E.64.CONSTANT R8, desc[UR12][R18.64+0x18] ;  /* 0x0000180c12087981 */ /* 0x000762000c1e9b00 */
[----:B------:R-:W-:Y:S01]  /*08b0*/  UIADD3 UR9, UPT, UPT, -UR10, 0x1, UR11 ;  /* 0x000000010a097890 */ /* 0x000fe2000fffe10b */
[----:B0-----:R-:W0:Y:S03]  /*08c0*/  F2F.F64.F32 R6, R7 ;  /* 0x0000000700067310 */ /* 0x001e260000201800 */
[----:B------:R-:W-:-:S05]  /*08d0*/  ULOP3.LUT UP0, UR9, UR9, 0x3, URZ, 0xc0, !UPT ;  /* 0x0000000309097892 */ /* 0x000fca000f80c0ff */
[----:B--2---:R-:W2:Y:S08]  /*08e0*/  F2F.F64.F32 R4, R5 ;  /* 0x0000000500047310 */ /* 0x004eb00000201800 */
[----:B-1----:R3:W1:Y:S01]  /*08f0*/  F2F.F64.F32 R2, R21 ;  /* 0x0000001500027310 */ /* 0x0026620000201800 */
[----:B0-----:R-:W-:Y:S05]  /*0900*/  BRA.U !UP0, `(.L_x_33) ;  /* 0x0000000108907547 */ /* 0x001fea000b800000 */
[----:B---3--:R-:W-:Y:S01]  /*0910*/  MOV R19, UR10 ;  /* 0x0000000a00137c02 */ /* 0x008fe20008000f00 */
[----:B------:R-:W-:Y:S02]  /*0920*/  UIADD3 UR8, UP0, UPT, UR4, 0xc, URZ ;  /* 0x0000000c04087890 */ /* 0x000fe4000ff1e0ff */
[----:B------:R-:W-:Y:S02]  /*0930*/  UIADD3 UR9, UPT, UPT, -UR9, URZ, URZ ;  /* 0x000000ff09097290 */ /* 0x000fe4000fffe1ff */
[----:B------:R-:W-:Y:S01]  /*0940*/  IMAD.WIDE.U32 R18, R19, 0x4, R16 ;  /* 0x0000000413127825 */ /* 0x000fe200078e0010 */
[----:B------:R-:W-:Y:S01]  /*0950*/  UIADD3.X UR5, UPT, UPT, URZ, UR5, URZ, UP0, !UPT ;  /* 0x00000005ff057290 */ /* 0x000fe200087fe4ff */
[----:B------:R-:W-:Y:S01]  /*0960*/  UMOV UR4, UR10 ;  /* 0x0000000a00047c82 */ /* 0x000fe20008000000 */
[----:B------:R-:W-:-:S04]  /*0970*/  IADD3 R0, P0, PT, R18, UR14, RZ ;  /* 0x0000000e12007c10 */ /* 0x000fc8000ff1e0ff */
[----:B------:R-:W-:-:S04]  /*0980*/  IADD3 R0, P1, PT, R0, 0xc, RZ ;  /* 0x0000000c00007810 */ /* 0x000fc80007f3e0ff */
[----:B------:R-:W-:-:S09]  /*0990*/  IADD3.X R19, PT, PT, RZ, UR15, R19, P1, P0 ;  /* 0x0000000fff137c10 */ /* 0x000fd20008fe0413 */
.L_x_34:
[----:B------:R-:W-:Y:S02]  /*09a0*/  IMAD.U32 R22, RZ, RZ, UR8 ;  /* 0x00000008ff167e24 */ /* 0x000fe4000f8e00ff */
[----:B------:R-:W-:-:S05]  /*09b0*/  IMAD.U32 R23, RZ, RZ, UR5 ;  /* 0x00000005ff177e24 */ /* 0x000fca000f8e00ff */
[----:B------:R-:W3:Y:S01]  /*09c0*/  LDG.E.CONSTANT R22, desc[UR12][R22.64] ;  /* 0x0000000c16167981 */ /* 0x000ee2000c1e9900 */
[----:B------:R-:W-:Y:S02]  /*09d0*/  UIADD3 UR8, UP0, UPT, UR8, 0x4, URZ ;  /* 0x0000000408087890 */ /* 0x000fe4000ff1e0ff */
[----:B------:R-:W-:Y:S02]  /*09e0*/  UIADD3 UR9, UPT, UPT, UR9, 0x1, URZ ;  /* 0x0000000109097890 */ /* 0x000fe4000fffe0ff */
[----:B------:R-:W-:Y:S02]  /*09f0*/  UIADD3.X UR5, UPT, UPT, URZ, UR5, URZ, UP0, !UPT ;  /* 0x00000005ff057290 */ /* 0x000fe400087fe4ff */
[----:B------:R-:W-:Y:S02]  /*0a00*/  UISETP.NE.AND UP0, UPT, UR9, URZ, UPT ;  /* 0x000000ff0900728c */ /* 0x000fe4000bf05270 */
[----:B------:R-:W-:Y:S01]  /*0a10*/  UIADD3 UR4, UPT, UPT, UR4, 0x1, URZ ;  /* 0x0000000104047890 */ /* 0x000fe2000fffe0ff */
[----:B---3--:R-:W0:Y:S02]  /*0a20*/  F2F.F64.F32 R20, R22 ;  /* 0x0000001600147310 */ /* 0x008e240000201800 */
[----:B0----5:R-:W-:-:S08]  /*0a30*/  DMUL R20, R14, R20 ;  /* 0x000000140e147228 */ /* 0x021fd00000000000 */
[----:B--2---:R-:W-:-:S08]  /*0a40*/  DFMA R20, R12, R4, R20 ;  /* 0x000000040c14722b */ /* 0x004fd00000000014 */
[----:B-1----:R-:W-:-:S08]  /*0a50*/  DFMA R20, R10, R2, R20 ;  /* 0x000000020a14722b */ /* 0x002fd00000000014 */
[----:B------:R-:W-:Y:S01]  /*0a60*/  DFMA R20, R8, R6, R20 ;  /* 0x000000060814722b */ /* 0x000fe20000000014 */
[----:B------:R-:W-:Y:S01]  /*0a70*/  MOV R6, R0 ;  /* 0x0000000000067202 */ /* 0x000fe20000000f00 */
[----:B------:R-:W-:Y:S01]  /*0a80*/  IMAD.MOV.U32 R7, RZ, RZ, R19 ;  /* 0x000000ffff077224 */ /* 0x000fe200078e0013 */
[----:B------:R-:W-:-:S03]  /*0a90*/  IADD3 R0, P0, PT, R0, 0x4, RZ ;  /* 0x0000000400007810 */ /* 0x000fc60007f1e0ff */
[----:B------:R-:W0:Y:S02]  /*0aa0*/  F2F.F32.F64 R25, R20 ;  /* 0x0000001400197310 */ /* 0x000e240000301000 */
[----:B------:R-:W-:Y:S01]  /*0ab0*/  IMAD.X R19, RZ, RZ, R19, P0 ;  /* 0x000000ffff137224 */ /* 0x000fe200000e0613 */
[----:B0-----:R0:W-:Y:S02]  /*0ac0*/  STG.E desc[UR12][R6.64], R25 ;  /* 0x0000001906007986 */ /* 0x0011e4000c10190c */
[----:B0-----:R-:W-:Y:S01]  /*0ad0*/  IMAD.MOV.U32 R6, RZ, RZ, R2 ;  /* 0x000000ffff067224 */ /* 0x001fe200078e0002 */
[----:B------:R-:W-:Y:S01]  /*0ae0*/  MOV R7, R3 ;  /* 0x0000000300077202 */ /* 0x000fe20000000f00 */
[----:B------:R-:W-:Y:S01]  /*0af0*/  IMAD.MOV.U32 R2, RZ, RZ, R4 ;  /* 0x000000ffff027224 */ /* 0x000fe200078e0004 */
[----:B------:R-:W-:Y:S01]  /*0b00*/  MOV R3, R5 ;  /* 0x0000000500037202 */ /* 0x000fe20000000f00 */
[----:B------:R-:W-:Y:S02]  /*0b10*/  IMAD.MOV.U32 R4, RZ, RZ, R20 ;  /* 0x000000ffff047224 */ /* 0x000fe400078e0014 */
[----:B------:R-:W-:Y:S01]  /*0b20*/  IMAD.MOV.U32 R5, RZ, RZ, R21 ;  /* 0x000000ffff057224 */ /* 0x000fe200078e0015 */
[----:B------:R-:W-:Y:S06]  /*0b30*/  BRA.U UP0, `(.L_x_34) ;  /* 0xfffffffd00987547 */ /* 0x000fec000b83ffff */
[----:B------:R-:W-:-:S12]  /*0b40*/  UIADD3 UR8, UPT, UPT, UR4, 0x3, URZ ;  /* 0x0000000304087890 */ /* 0x000fd8000fffe0ff */
.L_x_33:
[----:B------:R-:W-:-:S04]  /*0b50*/  UIADD3 UR4, UPT, UPT, -UR10, -0x4, UR11 ;  /* 0xfffffffc0a047890 */ /* 0x000fc8000fffe10b */
[----:B------:R-:W-:-:S06]  /*0b60*/  UISETP.GE.U32.AND UP0, UPT, UR4, 0x3, UPT ;  /* 0x000000030400788c */ /* 0x000fcc000bf06070 */
[----:B------:R-:W-:-:S13]  /*0b70*/  PLOP3.LUT P0, PT, PT, PT, UP0, 0x80, 0x8 ;  /* 0x000000000008781c */ /* 0x000fda0003f0f008 */
[----:B------:R-:W-:Y:S05]  /*0b80*/  @!P0 EXIT ;  /* 0x000000000000894d */ /* 0x000fea0003800000 */
[----:B---3--:R-:W-:Y:S01]  /*0b90*/  MOV R19, UR8 ;  /* 0x0000000800137c02 */ /* 0x008fe20008000f00 */
[----:B------:R-:W-:Y:S02]  /*0ba0*/  UIMAD.WIDE.U32 UR4, UR8, 0x4, UR6 ;  /* 0x00000004080478a5 */ /* 0x000fe4000f8e0006 */
[----:B------:R-:W-:Y:S02]  /*0bb0*/  UIADD3 UR8, UPT, UPT, UR8, -UR11, URZ ;  /* 0x8000000b08087290 */ /* 0x000fe4000fffe0ff */
[----:B------:R-:W-:Y:S01]  /*0bc0*/  IMAD.WIDE.U32 R16, R19, 0x4, R16 ;  /* 0x0000000413107825 */ /* 0x000fe200078e0010 */
[----:B------:R-:W-:Y:S02]  /*0bd0*/  UIADD3 UR6, UP0, UPT, UR4, 0x8, URZ ;  /* 0x0000000804067890 */ /* 0x000fe4000ff1e0ff */
[----:B------:R-:W-:Y:S02]  /*0be0*/  IADD3 R20, P0, PT, R16, UR14, RZ ;  /* 0x0000000e10147c10 */ /* 0x000fe4000ff1e0ff */
[----:B------:R-:W-:-:S02]  /*0bf0*/  UIADD3.X UR4, UPT, UPT, URZ, UR5, URZ, UP0, !UPT ;  /* 0x00000005ff047290 */ /* 0x000fc400087fe4ff */
[----:B------:R-:W-:Y:S01]  /*0c00*/  IMAD.U32 R18, RZ, RZ, UR6 ;  /* 0x00000006ff127e24 */ /* 0x000fe2000f8e00ff */
[----:B------:R-:W-:-:S03]  /*0c10*/  IADD3 R20, P1, PT, R20, 0x8, RZ ;  /* 0x0000000814147810 */ /* 0x000fc60007f3e0ff */
[----:B------:R-:W-:Y:S02]  /*0c20*/  MOV R19, UR4 ;  /* 0x0000000400137c02 */ /* 0x000fe40008000f00 */
[----:B------:R-:W-:-:S08]  /*0c30*/  IADD3.X R21, PT, PT, RZ, UR15, R17, P1, P0 ;  /* 0x0000000fff157c10 */ /* 0x000fd00008fe0411 */
.L_x_35:
[----:B------:R-:W3:Y:S04]  /*0c40*/  LDG.E.CONSTANT R26, desc[UR12][R18.64+-0x8] ;  /* 0xfffff80c121a7981 */ /* 0x000ee8000c1e9900 */
[----:B----4-:R-:W4:Y:S04]  /*0c50*/  LDG.E.CONSTANT R27, desc[UR12][R18.64+-0x4] ;  /* 0xfffffc0c121b7981 */ /* 0x010f28000c1e9900 */
[----:B------:R-:W2:Y:S04]  /*0c60*/  LDG.E.CONSTANT R24, desc[UR12][R18.64] ;  /* 0x0000000c12187981 */ /* 0x000ea8000c1e9900 */
[----:B------:R0:W2:Y:S01]  /*0c70*/  LDG.E.CONSTANT R0, desc[UR12][R18.64+0x4] ;  /* 0x0000040c12007981 */ /* 0x0000a2000c1e9900 */
[----:B------:R-:W-:-:S04]  /*0c80*/  UIADD3 UR8, UPT, UPT, UR8, 0x4, URZ ;  /* 0x0000000408087890 */ /* 0x000fc8000fffe0ff */
[----:B------:R-:W-:Y:S01]  /*0c90*/  UISETP.NE.AND UP0, UPT, UR8, URZ, UPT ;  /* 0x000000ff0800728c */ /* 0x000fe2000bf05270 */
[----:B0-----:R-:W-:-:S05]  /*0ca0*/  IADD3 R18, P0, PT, R18, 0x10, RZ ;  /* 0x0000001012127810 */ /* 0x001fca0007f1e0ff */
[----:B------:R-:W-:Y:S01]  /*0cb0*/  IMAD.X R19, RZ, RZ, R19, P0 ;  /* 0x000000ffff137224 */ /* 0x000fe200000e0613 */
[----:B---3--:R-:W0:Y:S08]  /*0cc0*/  F2F.F64.F32 R16, R26 ;  /* 0x0000001a00107310 */ /* 0x008e300000201800 */
[----:B----4-:R-:W3:Y:S01]  /*0cd0*/  F2F.F64.F32 R22, R27 ;  /* 0x0000001b00167310 */ /* 0x010ee20000201800 */
[----:B0----5:R-:W-:-:S07]  /*0ce0*/  DMUL R16, R14, R16 ;  /* 0x000000100e107228 */ /* 0x021fce0000000000 */
[----:B--2---:R-:W0:Y:S01]  /*0cf0*/  F2F.F64.F32 R24, R24 ;  /* 0x0000001800187310 */ /* 0x004e220000201800 */
[----:B------:R-:W-:Y:S02]  /*0d00*/  DFMA R16, R12, R4, R16 ;  /* 0x000000040c10722b */ /* 0x000fe40000000010 */
[----:B---3--:R-:W-:-:S06]  /*0d10*/  DMUL R22, R14, R22 ;  /* 0x000000160e167228 */ /* 0x008fcc0000000000 */
[----:B-1----:R-:W-:-:S08]  /*0d20*/  DFMA R16, R10, R2, R16 ;  /* 0x000000020a10722b */ /* 0x002fd00000000010 */
[----:B------:R-:W-:-:S08]  /*0d30*/  DFMA R16, R8, R6, R16 ;  /* 0x000000060810722b */ /* 0x000fd00000000010 */
[----:B------:R-:W-:-:S08]  /*0d40*/  DFMA R22, R12, R16, R22 ;  /* 0x000000100c16722b */ /* 0x000fd00000000016 */
[----:B------:R-:W-:Y:S02]  /*0d50*/  DFMA R6, R10, R4, R22 ;  /* 0x000000040a06722b */ /* 0x000fe40000000016 */
[----:B0-----:R-:W-:-:S06]  /*0d60*/  DMUL R22, R14, R24 ;  /* 0x000000180e167228 */ /* 0x001fcc0000000000 */
[----:B------:R-:W-:Y:S01]  /*0d70*/  DFMA R6, R8, R2, R6 ;  /* 0x000000020806722b */ /* 0x000fe20000000006 */
[----:B------:R-:W0:Y:S07]  /*0d80*/  F2F.F64.F32 R2, R0 ;  /* 0x0000000000027310 */ /* 0x000e2e0000201800 */
[----:B------:R-:W-:-:S08]  /*0d90*/  DFMA R22, R12, R6, R22 ;  /* 0x000000060c16722b */ /* 0x000fd00000000016 */
[----:B------:R-:W-:Y:S02]  /*0da0*/  DFMA R22, R10, R16, R22 ;  /* 0x000000100a16722b */ /* 0x000fe40000000016 */
[----:B0-----:R-:W-:-:S06]  /*0db0*/  DMUL R26, R14, R2 ;  /* 0x000000020e1a7228 */ /* 0x001fcc0000000000 */
[----:B------:R-:W-:Y:S02]  /*0dc0*/  DFMA R2, R8, R4, R22 ;  /* 0x000000040802722b */ /* 0x000fe40000000016 */
[----:B------:R0:W1:Y:S06]  /*0dd0*/  F2F.F32.F64 R22, R16 ;  /* 0x0000001000167310 */ /* 0x00006c0000301000 */
[----:B------:R-:W-:Y:S02]  /*0de0*/  DFMA R26, R12, R2, R26 ;  /* 0x000000020c1a722b */ /* 0x000fe4000000001a */
[----:B------:R-:W2:Y:S06]  /*0df0*/  F2F.F32.F64 R23, R6 ;  /* 0x0000000600177310 */ /* 0x000eac0000301000 */
[----:B------:R-:W-:-:S02]  /*0e00*/  DFMA R26, R10, R6, R26 ;  /* 0x000000060a1a722b */ /* 0x000fc4000000001a */
[----:B------:R-:W3:Y:S06]  /*0e10*/  F2F.F32.F64 R25, R2 ;  /* 0x0000000200197310 */ /* 0x000eec0000301000 */
[----:B------:R-:W-:Y:S01]  /*0e20*/  DFMA R4, R8, R16, R26 ;  /* 0x000000100804722b */ /* 0x000fe2000000001a */
[----:B0-----:R-:W-:Y:S01]  /*0e30*/  IMAD.MOV.U32 R16, RZ, RZ, R20 ;  /* 0x000000ffff107224 */ /* 0x001fe200078e0014 */
[----:B------:R-:W-:-:S04]  /*0e40*/  MOV R17, R21 ;  /* 0x0000001500117202 */ /* 0x000fc80000000f00 */
[----:B------:R-:W0:Y:S01]  /*0e50*/  F2F.F32.F64 R27, R4 ;  /* 0x00000004001b7310 */ /* 0x000e220000301000 */
[----:B------:R-:W-:Y:S01]  /*0e60*/  IADD3 R20, P1, PT, R16, 0x10, RZ ;  /* 0x0000001010147810 */ /* 0x000fe20007f3e0ff */
[----:B-1----:R4:W-:Y:S03]  /*0e70*/  STG.E desc[UR12][R16.64+-0x8], R22 ;  /* 0xfffff81610007986 */ /* 0x0029e6000c10190c */
[----:B------:R-:W-:Y:S01]  /*0e80*/  IADD3.X R21, PT, PT, RZ, R17, RZ, P1, !PT ;  /* 0x00000011ff157210 */ /* 0x000fe20000ffe4ff */
[----:B--2---:R4:W-:Y:S04]  /*0e90*/  STG.E desc[UR12][R16.64+-0x4], R23 ;  /* 0xfffffc1710007986 */ /* 0x0049e8000c10190c */
[----:B---3--:R4:W-:Y:S04]  /*0ea0*/  STG.E desc[UR12][R16.64], R25 ;  /* 0x0000001910007986 */ /* 0x0089e8000c10190c */
[----:B0-----:R4:W-:Y:S01]  /*0eb0*/  STG.E desc[UR12][R16.64+0x4], R27 ;  /* 0x0000041b10007986 */ /* 0x0019e2000c10190c */
[----:B------:R-:W-:Y:S05]  /*0ec0*/  BRA.U UP0, `(.L_x_35) ;  /* 0xfffffffd005c7547 */ /* 0x000fea000b83ffff */
[----:B------:R-:W-:Y:S05]  /*0ed0*/  EXIT ;  /* 0x000000000000794d */ /* 0x000fea0003800000 */
.L_x_36:
        /* <DEDUP_REMOVED lines=10> */
.L_x_71:


//--------------------- .text.supersmoother_3_pole_batch_f32 --------------------------
	.section	.text.supersmoother_3_pole_batch_f32,"ax",@progbits
	.align	128
        .global         supersmoother_3_pole_batch_f32
        .type           supersmoother_3_pole_batch_f32,@function
        .size           supersmoother_3_pole_batch_f32,(.L_x_69 - supersmoother_3_pole_batch_f32)
        .other          supersmoother_3_pole_batch_f32,@"STO_CUDA_ENTRY STV_DEFAULT"
supersmoother_3_pole_batch_f32:
.text.supersmoother_3_pole_batch_f32:
        /* <DEDUP_REMOVED lines=12> */
[----:B0-----:R-:W-:-:S05]  /*00c0*/  IMAD.WIDE R4, R3, 0x4, R4 ;  /* 0x0000000403047825 */ /* 0x001fca00078e0204 */
[----:B-1----:R-:W3:Y:S01]  /*00d0*/  LDG.E.CONSTANT R6, desc[UR8][R4.64] ;  /* 0x0000000804067981 */ /* 0x002ee2000c1e9900 */
[----:B--2---:R-:W-:Y:S01]  /*00e0*/  IMAD.WIDE R2, R3, UR4, RZ ;  /* 0x0000000403027c25 */ /* 0x004fe2000f8e02ff */
[----:B---3--:R-:W-:-:S04]  /*00f0*/  VIMNMX R0, PT, PT, R6, UR4, PT ;  /* 0x0000000406007c48 */ /* 0x008fc8000bfe0100 */
[----:B------:R-:W-:-:S13]  /*0100*/  ISETP.GE.AND P0, PT, R0, 0x1, PT ;  /* 0x000000010000780c */ /* 0x000fda0003f06270 */
[----:B------:R-:W-:Y:S05]  /*0110*/  @!P0 EXIT ;  /* 0x000000000000894d */ /* 0x000fea0003800000 */
[----:B------:R-:W0:Y:S01]  /*0120*/  I2F.F64.U32 R6, R6 ;  /* 0x0000000600067312 */ /* 0x000e220000201800 */
[----:B------:R-:W-:Y:S07]  /*0130*/  BSSY.RECONVERGENT B0, `(.L_x_37) ;  /* 0x0000010000007945 */ /* 0x000fee0003800200 */
[----:B0-----:R-:W0:Y:S01]  /*0140*/  MUFU.RCP64H R5, R7 ;  /* 0x0000000700057308 */ /* 0x001e220000001800 */
[----:B------:R-:W-:-:S05]  /*0150*/  VIADD R4, R7, 0x300402 ;  /* 0x0030040207047836 */ /* 0x000fca0000000000 */
[----:B------:R-:W-:Y:S01]  /*0160*/  FSETP.GEU.AND P0, PT, |R4|, 5.8789094863358348022e-39, PT ;  /* 0x004004020400780b */ /* 0x000fe20003f0e200 */
[----:B0-----:R-:W-:-:S08]  /*0170*/  DFMA R8, -R6, R4, 1 ;  /* 0x3ff000000608742b */ /* 0x001fd00000000104 */
[----:B------:R-:W-:-:S08]  /*0180*/  DFMA R8, R8, R8, R8 ;  /* 0x000000080808722b */ /* 0x000fd00000000008 */
[----:B------:R-:W-:-:S08]  /*0190*/  DFMA R8, R4, R8, R4 ;  /* 0x000000080408722b */ /* 0x000fd00000000004 */
[----:B------:R-:W-:-:S08]  /*01a0*/  DFMA R10, -R6, R8, 1 ;  /* 0x3ff00000060a742b */ /* 0x000fd00000000108 */
[----:B------:R-:W-:Y:S01]  /*01b0*/  DFMA R4, R8, R10, R8 ;  /* 0x0000000a0804722b */ /* 0x000fe20000000008 */
[----:B------:R-:W-:Y:S10]  /*01c0*/  @P0 BRA `(.L_x_38) ;  /* 0x0000000000180947 */ /* 0x000ff40003800000 */
[----:B------:R-:W-:-:S05]  /*01d0*/  LOP3.LUT R0, R7, 0x7fffffff, RZ, 0xc0, !PT ;  /* 0x7fffffff07007812 */ /* 0x000fca00078ec0ff */
[----:B------:R-:W-:Y:S01]  /*01e0*/  VIADD R8, R0, 0xfff00000 ;  /* 0xfff0000000087836 */ /* 0x000fe20000000000 */
[----:B------:R-:W-:-:S07]  /*01f0*/  MOV R0, 0x210 ;  /* 0x0000021000007802 */ /* 0x000fce0000000f00 */
[----:B------:R-:W-:Y:S05]  /*0200*/  CALL.REL.NOINC `($__internal_1_$__cuda_sm20_dblrcp_rn_slowpath_v3) ;  /* 0x0000001400607944 */ /* 0x000fea0003c00000 */
[----:B------:R-:W-:Y:S02]  /*0210*/  IMAD.MOV.U32 R4, RZ, RZ, R6 ;  /* 0x000000ffff047224 */ /* 0x000fe400078e0006 */
[----:B------:R-:W-:-:S07]  /*0220*/  IMAD.MOV.U32 R5, RZ, RZ, R7 ;  /* 0x000000ffff057224 */ /* 0x000fce00078e0007 */
.L_x_38:
[----:B------:R-:W-:Y:S05]  /*0230*/  BSYNC.RECONVERGENT B0 ;  /* 0x0000000000007941 */ /* 0x000fea0003800200 */
.L_x_37:
[----:B------:R-:W-:Y:S01]  /*0240*/  UMOV UR4, 0x54442d18 ;  /* 0x54442d1800047882 */ /* 0x000fe20000000000 */
[----:B------:R-:W-:Y:S01]  /*0250*/  UMOV UR5, 0x400921fb ;  /* 0x400921fb00057882 */ /* 0x000fe20000000000 */
[----:B------:R-:W-:Y:S01]  /*0260*/  IMAD.MOV.U32 R8, RZ, RZ, 0x652b82fe ;  /* 0x652b82feff087424 */ /* 0x000fe200078e00ff */
[----:B------:R-:W-:Y:S01]  /*0270*/  DMUL R6, R4, -UR4 ;  /* 0x8000000404067c28 */ /* 0x000fe20008000000 */
[----:B------:R-:W-:Y:S01]  /*0280*/  IMAD.MOV.U32 R9, RZ, RZ, 0x3ff71547 ;  /* 0x3ff71547ff097424 */ /* 0x000fe200078e00ff */
[----:B------:R-:W-:Y:S01]  /*0290*/  UMOV UR4, 0xfefa39ef ;  /* 0xfefa39ef00047882 */ /* 0x000fe20000000000 */
[----:B------:R-:W-:Y:S01]  /*02a0*/  UMOV UR5, 0x3fe62e42 ;  /* 0x3fe62e4200057882 */ /* 0x000fe20000000000 */
[----:B------:R-:W-:Y:S04]  /*02b0*/  BSSY.RECONVERGENT B0, `(.L_x_39) ;  /* 0x0000037000007945 */ /* 0x000fe80003800200 */
[----:B------:R-:W-:-:S02]  /*02c0*/  DFMA R8, R6, R8, 6.75539944105574400000e+15 ;  /* 0x433800000608742b */ /* 0x000fc40000000008 */
        /* <DEDUP_REMOVED lines=34> */
[----:B------:R-:W-:-:S08]  /*04f0*/  DFMA R12, R10, R12, UR4 ;  /* 0x000000040a0c7e2b */ /* 0x000fd0000800000c */
[----:B------:R-:W-:-:S08]  /*0500*/  DFMA R12, R10, R12, 1 ;  /* 0x3ff000000a0c742b */ /* 0x000fd0000000000c */
[----:B------:R-:W-:-:S10]  /*0510*/  DFMA R10, R10, R12, 1 ;  /* 0x3ff000000a0a742b */ /* 0x000fd4000000000c */
[----:B------:R-:W-:Y:S02]  /*0520*/  IMAD R13, R8, 0x100000, R11 ;  /* 0x00100000080d7824 */ /* 0x000fe400078e020b */
[----:B------:R-:W-:Y:S01]  /*0530*/  IMAD.MOV.U32 R12, RZ, RZ, R10 ;  /* 0x000000ffff0c7224 */ /* 0x000fe200078e000a */
[----:B------:R-:W-:Y:S06]  /*0540*/  @!P0 BRA `(.L_x_40) ;  /* 0x0000000000348947 */ /* 0x000fec0003800000 */
[----:B------:R-:W-:Y:S01]  /*0550*/  FSETP.GEU.AND P1, PT, |R7|, 4.2275390625, PT ;  /* 0x408748000700780b */ /* 0x000fe20003f2e200 */
[C---:B------:R-:W-:Y:S02]  /*0560*/  DADD R12, R6.reuse, +INF ;  /* 0x7ff00000060c7429 */ /* 0x040fe40000000000 */
[----:B------:R-:W-:-:S08]  /*0570*/  DSETP.GEU.AND P0, PT, R6, RZ, PT ;  /* 0x000000ff0600722a */ /* 0x000fd00003f0e000 */
[----:B------:R-:W-:Y:S02]  /*0580*/  FSEL R12, R12, RZ, P0 ;  /* 0x000000ff0c0c7208 */ /* 0x000fe40000000000 */
[----:B------:R-:W-:Y:S01]  /*0590*/  @!P1 LEA.HI R0, R8, R8, RZ, 0x1 ;  /* 0x0000000808009211 */ /* 0x000fe200078f08ff */
[----:B------:R-:W-:Y:S01]  /*05a0*/  @!P1 IMAD.MOV.U32 R6, RZ, RZ, R10 ;  /* 0x000000ffff069224 */ /* 0x000fe200078e000a */
[----:B------:R-:W-:Y:S02]  /*05b0*/  FSEL R13, R13, RZ, P0 ;  /* 0x000000ff0d0d7208 */ /* 0x000fe40000000000 */
[----:B------:R-:W-:-:S05]  /*05c0*/  @!P1 SHF.R.S32.HI R7, RZ, 0x1, R0 ;  /* 0x00000001ff079819 */ /* 0x000fca0000011400 */
[----:B------:R-:W-:Y:S02]  /*05d0*/  @!P1 IMAD.IADD R8, R8, 0x1, -R7 ;  /* 0x0000000108089824 */ /* 0x000fe400078e0a07 */
[----:B------:R-:W-:-:S03]  /*05e0*/  @!P1 IMAD R7, R7, 0x100000, R11 ;  /* 0x0010000007079824 */ /* 0x000fc600078e020b */
[----:B------:R-:W-:Y:S01]  /*05f0*/  @!P1 LEA R9, R8, 0x3ff00000, 0x14 ;  /* 0x3ff0000008099811 */ /* 0x000fe200078ea0ff */
[----:B------:R-:W-:-:S06]  /*0600*/  @!P1 IMAD.MOV.U32 R8, RZ, RZ, RZ ;  /* 0x000000ffff089224 */ /* 0x000fcc00078e00ff */
[----:B------:R-:W-:-:S11]  /*0610*/  @!P1 DMUL R12, R6, R8 ;  /* 0x00000008060c9228 */ /* 0x000fd60000000000 */
.L_x_40:
[----:B------:R-:W-:Y:S05]  /*0620*/  BSYNC.RECONVERGENT B0 ;  /* 0x0000000000007941 */ /* 0x000fea0003800200 */
.L_x_39:
[----:B------:R-:W-:Y:S01]  /*0630*/  UMOV UR4, 0x5129d64a ;  /* 0x5129d64a00047882 */ /* 0x000fe20000000000 */
[----:B------:R-:W-:Y:S01]  /*0640*/  UMOV UR5, 0x4015d721 ;  /* 0x4015d72100057882 */ /* 0x000fe20000000000 */
[----:B------:R-:W-:Y:S01]  /*0650*/  BSSY.RECONVERGENT B1, `(.L_x_41) ;  /* 0x000001e000017945 */ /* 0x000fe20003800200 */
[----:B------:R-:W-:-:S08]  /*0660*/  DMUL R6, R4, UR4 ;  /* 0x0000000404067c28 */ /* 0x000fd00008000000 */
[----:B------:R-:W-:-:S14]  /*0670*/  DSETP.NEU.AND P0, PT, R6, +INF , PT ;  /* 0x7ff000000600742a */ /* 0x000fdc0003f0d000 */
[----:B------:R-:W-:Y:S01]  /*0680*/  @!P0 DMUL R14, RZ, +INF ;  /* 0x7ff00000ff0e8828 */ /* 0x000fe20000000000 */
[----:B------:R-:W-:Y:S01]  /*0690*/  @!P0 IMAD.MOV.U32 R0, RZ, RZ, 0x1 ;  /* 0x00000001ff008424 */ /* 0x000fe200078e00ff */
[----:B------:R-:W-:Y:S09]  /*06a0*/  @!P0 BRA `(.L_x_42) ;  /* 0x0000000000608947 */ /* 0x000ff20003800000 */
[----:B------:R-:W-:Y:S01]  /*06b0*/  UMOV UR4, 0x6dc9c883 ;  /* 0x6dc9c88300047882 */ /* 0x000fe20000000000 */
[----:B------:R-:W-:Y:S01]  /*06c0*/  UMOV UR5, 0x3fe45f30 ;  /* 0x3fe45f3000057882 */ /* 0x000fe20000000000 */
[C---:B------:R-:W-:Y:S01]  /*06d0*/  DSETP.GE.AND P0, PT, R6.reuse, 2.14748364800000000000e+09, PT ;  /* 0x41e000000600742a */ /* 0x040fe20003f06000 */
[----:B------:R-:W-:Y:S01]  /*06e0*/  BSSY.RECONVERGENT B0, `(.L_x_43) ;  /* 0x0000013000007945 */ /* 0x000fe20003800200 */
        /* <DEDUP_REMOVED lines=14> */
[----:B------:R-:W-:Y:S05]  /*07d0*/  CALL.REL.NOINC `($supersmoother_3_pole_batch_f32$__internal_trig_reduction_slowpathd) ;  /* 0x0000001000947944 */ /* 0x000fea0003c00000 */
[----:B------:R-:W-:Y:S02]  /*07e0*/  IMAD.MOV.U32 R0, RZ, RZ, R8 ;  /* 0x000000ffff007224 */ /* 0x000fe400078e0008 */
[----:B------:R-:W-:Y:S02]  /*07f0*/  IMAD.MOV.U32 R14, RZ, RZ, R10 ;  /* 0x000000ffff0e7224 */ /* 0x000fe400078e000a */
[----:B------:R-:W-:-:S07]  /*0800*/  IMAD.MOV.U32 R15, RZ, RZ, R11 ;  /* 0x000000ffff0f7224 */ /* 0x000fce00078e000b */
.L_x_44:
[----:B------:R-:W-:Y:S05]  /*0810*/  BSYNC.RECONVERGENT B0 ;  /* 0x0000000000007941 */ /* 0x000fea0003800200 */
.L_x_43:
[----:B------:R-:W-:-:S07]  /*0820*/  VIADD R0, R0, 0x1 ;  /* 0x0000000100007836 */ /* 0x000fce0000000000 */
.L_x_42:
[----:B------:R-:W-:Y:S05]  /*0830*/  BSYNC.RECONVERGENT B1 ;  /* 0x0000000000017941 */ /* 0x000fea0003800200 */
.L_x_41:
[----:B------:R-:W0:Y:S01]  /*0840*/  LDCU.64 UR4, c[0x4][0x8] ;  /* 0x01000100ff0477ac */ /* 0x000e220008000a00 */
[C---:B------:R-:W-:Y:S01]  /*0850*/  IMAD.SHL.U32 R4, R0.reuse, 0x40, RZ ;  /* 0x0000004000047824 */ /* 0x040fe200078e00ff */
[----:B------:R-:W-:Y:S01]  /*0860*/  LOP3.LUT R20, R0, 0x1, RZ, 0xc0, !PT ;  /* 0x0000000100147812 */ /* 0x000fe200078ec0ff */
[----:B------:R-:W-:Y:S01]  /*0870*/  IMAD.MOV.U32 R24, RZ, RZ, 0x20fd8164 ;  /* 0x20fd8164ff187424 */ /* 0x000fe200078e00ff */
[----:B------:R-:W1:Y:S02]  /*0880*/  LDCU UR12, c[0x0][0x398] ;  /* 0x00007300ff0c77ac */ /* 0x000e640008000800 */
[----:B------:R-:W-:Y:S01]  /*0890*/  LOP3.LUT R4, R4, 0x40, RZ, 0xc0, !PT ;  /* 0x0000004004047812 */ /* 0x000fe200078ec0ff */
[----:B------:R-:W-:Y:S01]  /*08a0*/  IMAD.MOV.U32 R25, RZ, RZ, 0x3da8ff83 ;  /* 0x3da8ff83ff197424 */ /* 0x000fe200078e00ff */
[----:B------:R-:W2:Y:S02]  /*08b0*/  LDCU.64 UR10, c[0x0][0x3a0] ;  /* 0x00007400ff0a77ac */ /* 0x000ea40008000a00 */
[----:B0-----:R-:W-:-:S05]  /*08c0*/  IADD3 R22, P0, PT, R4, UR4, RZ ;  /* 0x0000000404167c10 */ /* 0x001fca000ff1e0ff */
[----:B------:R-:W-:-:S05]  /*08d0*/  IMAD.X R23, RZ, RZ, UR5, P0 ;  /* 0x00000005ff177e24 */ /* 0x000fca00080e06ff */
[----:B------:R-:W3:Y:S04]  /*08e0*/  LDG.E.128.CONSTANT R4, desc[UR8][R22.64] ;  /* 0x0000000816047981 */ /* 0x000ee8000c1e9d00 */
[----:B------:R-:W4:Y:S04]  /*08f0*/  LDG.E.128.CONSTANT R8, desc[UR8][R22.64+0x10] ;  /* 0x0000100816087981 */ /* 0x000f28000c1e9d00 */
[----:B------:R-:W5:Y:S01]  /*0900*/  LDG.E.128.CONSTANT R16, desc[UR8][R22.64+0x20] ;  /* 0x0000200816107981 */ /* 0x000f62000c1e9d00 */
[----:B------:R-:W-:Y:S01]  /*0910*/  ISETP.NE.U32.AND P0, PT, R20, 0x1, PT ;  /* 0x000000011400780c */ /* 0x000fe20003f05070 */
[----:B------:R-:W-:Y:S01]  /*0920*/  DMUL R20, R14, R14 ;  /* 0x0000000e0e147228 */ /* 0x000fe20000000000 */
[----:B-1----:R-:W-:-:S02]  /*0930*/  UISETP.GE.AND UP0, UPT, UR12, 0x1, UPT ;  /* 0x000000010c00788c */ /* 0x002fc4000bf06270 */
[----:B------:R-:W-:Y:S02]  /*0940*/  FSEL R24, R24, -8.06006814911005101289e+34, !P0 ;  /* 0xf9785eba18187808 */ /* 0x000fe40004000000 */
[----:B------:R-:W-:-:S06]  /*0950*/  FSEL R25, -R25, 0.11223486810922622681, !P0 ;  /* 0x3de5db6519197808 */ /* 0x000fcc0004000100 */
[----:B---3--:R-:W-:-:S08]  /*0960*/  DFMA R4, R20, R24, R4 ;  /* 0x000000181404722b */ /* 0x008fd00000000004 */
[----:B------:R-:W-:Y:S02]  /*0970*/  DFMA R4, R20, R4, R6 ;  /* 0x000000041404722b */ /* 0x000fe40000000006 */
[C---:B------:R-:W-:Y:S02]  /*0980*/  DMUL R6, R12.reuse, R12 ;  /* 0x0000000c0c067228 */ /* 0x040fe40000000000 */
[----:B------:R-:W-:-:S04]  /*0990*/  DADD R12, R12, R12 ;  /* 0x000000000c0c7229 */ /* 0x000fc8000000000c */
[----:B----4-:R-:W-:-:S08]  /*09a0*/  DFMA R4, R20, R4, R8 ;  /* 0x000000041404722b */ /* 0x010fd00000000008 */
[----:B------:R-:W-:-:S08]  /*09b0*/  DFMA R4, R20, R4, R10 ;  /* 0x000000041404722b */ /* 0x000fd0000000000a */
[----:B-----5:R-:W-:-:S08]  /*09c0*/  DFMA R4, R20, R4, R16 ;  /* 0x000000041404722b */ /* 0x020fd00000000010 */
[----:B------:R-:W-:Y:S01]  /*09d0*/  DFMA R4, R20, R4, R18 ;  /* 0x000000041404722b */ /* 0x000fe20000000012 */
[C---:B------:R-:W-:Y:S01]  /*09e0*/  IMAD.SHL.U32 R18, R2.reuse, 0x4, RZ ;  /* 0x0000000402127824 */ /* 0x040fe200078e00ff */
[----:B------:R-:W-:-:S06]  /*09f0*/  SHF.L.U64.HI R19, R2, 0x2, R3 ;  /* 0x0000000202137819 */ /* 0x000fcc0000010203 */
[----:B------:R-:W-:Y:S02]  /*0a00*/  DFMA R14, R4, R14, R14 ;  /* 0x0000000e040e722b */ /* 0x000fe4000000000e */
[----:B------:R-:W-:Y:S02]  /*0a10*/  DFMA R4, R20, R4, 1 ;  /* 0x3ff000001404742b */ /* 0x000fe40000000004 */
[----:B------:R-:W-:-:S08]  /*0a20*/  DMUL R20, R6, R6 ;  /* 0x0000000606147228 */ /* 0x000fd00000000000 */
[----:B------:R-:W-:Y:S02]  /*0a30*/  FSEL R8, R4, R14, !P0 ;  /* 0x0000000e04087208 */ /* 0x000fe40004000000 */
[----:B------:R-:W-:Y:S02]  /*0a40*/  FSEL R9, R5, R15, !P0 ;  /* 0x0000000f05097208 */ /* 0x000fe40004000000 */
[----:B------:R-:W-:-:S04]  /*0a50*/  LOP3.LUT P0, RZ, R0, 0x2, RZ, 0xc0, !PT ;  /* 0x0000000200ff7812 */ /* 0x000fc8000780c0ff */
[----:B------:R-:W-:-:S10]  /*0a60*/  DADD R4, RZ, -R8 ;  /* 0x00000000ff047229 */ /* 0x000fd40000000808 */
[----:B------:R-:W-:Y:S02]  /*0a70*/  FSEL R4, R8, R4, !P0 ;  /* 0x0000000408047208 */ /* 0x000fe40004000000 */
[----:B------:R-:W-:-:S06]  /*0a80*/  FSEL R5, R9, R5, !P0 ;  /* 0x0000000509057208 */ /* 0x000fcc0004000000 */
[----:B------:R-:W-:Y:S02]  /*0a90*/  DMUL R12, R12, R4 ;  /* 0x000000040c0c7228 */ /* 0x000fe40000000000 */
[----:B------:R-:W-:-:S06]  /*0aa0*/  DADD R4, -R20, 1 ;  /* 0x3ff0000014047429 */ /* 0x000fcc0000000100 */
[C---:B------:R-:W-:Y:S02]  /*0ab0*/  DADD R16, R12.reuse, R6 ;  /* 0x000000000c107229 */ /* 0x040fe40000000006 */
[C---:B------:R-:W-:Y:S01]  /*0ac0*/  DADD R8, -R12.reuse, R4 ;  /* 0x000000000c087229 */ /* 0x040fe20000000104 */
[----:B--2---:R-:W-:Y:S01]  /*0ad0*/  IADD3 R4, P0, PT, R18, UR10, RZ ;  /* 0x0000000a12047c10 */ /* 0x004fe2000ff1e0ff */
[----:B------:R-:W-:-:S03]  /*0ae0*/  DFMA R14, R12, -R6, -R6 ;  /* 0x800000060c0e722b */ /* 0x000fc60000000806 */
[----:B------:R-:W-:-:S03]  /*0af0*/  IADD3.X R5, PT, PT, R19, UR11, RZ, P0, !PT ;  /* 0x0000000b13057c10 */ /* 0x000fc600087fe4ff */
[----:B------:R-:W-:Y:S01]  /*0b00*/  DFMA R12, R12, R6, R8 ;  /* 0x000000060c0c722b */ /* 0x000fe20000000008 */
[----:B------:R-:W-:Y:S10]  /*0b10*/  BRA.U !UP0, `(.L_x_45) ;  /* 0x00000005083c7547 */ /* 0x000ff4000b800000 */
[----:B------:R-:W0:Y:S01]  /*0b20*/  LDCU UR4, c[0x0][0x390] ;  /* 0x00007200ff0477ac */ /* 0x000e220008000800 */
[----:B------:R-:W-:Y:S01]  /*0b30*/  IMAD.MOV.U32 R7, RZ, RZ, RZ ;  /* 0x000000ffff077224 */ /* 0x000fe200078e00ff */
[----:B0-----:R-:W-:-:S04]  /*0b40*/  UISETP.LT.U32.AND UP0, UPT, UR4, UR12, UPT ;  /* 0x0000000c0400728c */ /* 0x001fc8000bf01070 */
[----:B------:R-:W-:-:S04]  /*0b50*/  USEL UR4, UR4, UR12, UP0 ;  /* 0x0000000c04047287 */ /* 0x000fc80008000000 */
[----:B------:R-:W-:Y:S02]  /*0b60*/  UISETP.GE.U32.AND UP1, UPT, UR4, 0x10, UPT ;  /* 0x000000100400788c */ /* 0x000fe4000bf26070 */
[----:B------:R-:W-:-:S04]  /*0b70*/  ULOP3.LUT UR5, UR4, 0xf, URZ, 0xc0, !UPT ;  /* 0x0000000f04057892 */ /* 0x000fc8000f8ec0ff */
[----:B------:R-:W-:-:S03]  /*0b80*/  UISETP.NE.AND UP0, UPT, UR5, URZ, UPT ;  /* 0x000000ff0500728c */ /* 0x000fc6000bf05270 */
[----:B------:R-:W-:Y:S08]  /*0b90*/  BRA.U !UP1, `(.L_x_46) ;  /* 0x0000000109747547 */ /* 0x000ff0000b800000 */
[----:B------:R-:W-:Y:S01]  /*0ba0*/  ULOP3.LUT UR6, UR4, 0x7ffffff0, URZ, 0xc0, !UPT ;  /* 0x7ffffff004067892 */ /* 0x000fe2000f8ec0ff */
[----:B------:R-:W-:Y:S01]  /*0bb0*/  IADD3 R0, P0, PT, R4, 0x20, RZ ;  /* 0x0000002004007810 */ /* 0x000fe20007f1e0ff */
[----:B------:R-:W-:Y:S02]  /*0bc0*/  IMAD.MOV.U32 R11, RZ, RZ, 0x7fffffff ;  /* 0x7fffffffff0b7424 */ /* 0x000fe400078e00ff */
[----:B------:R-:W-:Y:S02]  /*0bd0*/  UIADD3 UR7, UPT, UPT, -UR6, URZ, URZ ;  /* 0x000000ff06077290 */ /* 0x000fe4000fffe1ff */
[----:B------:R-:W-:Y:S02]  /*0be0*/  IMAD.X R9, RZ, RZ, R5, P0 ;  /* 0x000000ffff097224 */ /* 0x000fe400000e0605 */
[----:B------:R-:W-:-:S08]  /*0bf0*/  IMAD.U32 R7, RZ, RZ, UR6 ;  /* 0x00000006ff077e24 */ /* 0x000fd0000f8e00ff */
.L_x_47:
[----:B0-----:R-:W-:Y:S01]  /*0c00*/  IMAD.MOV.U32 R2, RZ, RZ, R0 ;  /* 0x000000ffff027224 */ /* 0x001fe200078e0000 */
[----:B------:R-:W-:Y:S01]  /*0c10*/  UIADD3 UR7, UPT, UPT, UR7, 0x10, URZ ;  /* 0x0000001007077890 */ /* 0x000fe2000fffe0ff */
[----:B------:R-:W-:-:S03]  /*0c20*/  IMAD.MOV.U32 R3, RZ, RZ, R9 ;  /* 0x000000ffff037224 */ /* 0x000fc600078e0009 */
[----:B------:R-:W-:Y:S01]  /*0c30*/  UISETP.NE.AND UP1, UPT, UR7, URZ, UPT ;  /* 0x000000ff0700728c */ /* 0x000fe2000bf25270 */
[----:B------:R-:W-:Y:S01]  /*0c40*/  IADD3 R0, P0, PT, R2, 0x40, RZ ;  /* 0x0000004002007810 */ /* 0x000fe20007f1e0ff */
[----:B------:R0:W-:Y:S04]  /*0c50*/  STG.E desc[UR8][R2.64+-0x20], R11 ;  /* 0xffffe00b02007986 */ /* 0x0001e8000c101908 */
[----:B------:R0:W-:Y:S01]  /*0c60*/  STG.E desc[UR8][R2.64+-0x1c], R11 ;  /* 0xffffe40b02007986 */ /* 0x0001e2000c101908 */
[----:B------:R-:W-:-:S03]  /*0c70*/  IMAD.X R9, RZ, RZ, R3, P0 ;  /* 0x000000ffff097224 */ /* 0x000fc600000e0603 */
        /* <DEDUP_REMOVED lines=15> */
.L_x_46:
[----:B------:R-:W-:Y:S05]  /*0d70*/  BRA.U !UP0, `(.L_x_45) ;  /* 0x0000000108a47547 */ /* 0x000fea000b800000 */
[----:B------:R-:W-:Y:S02]  /*0d80*/  UISETP.GE.U32.AND UP0, UPT, UR5, 0x8, UPT ;  /* 0x000000080500788c */ /* 0x000fe4000bf06070 */
[----:B------:R-:W-:-:S04]  /*0d90*/  ULOP3.LUT UR6, UR4, 0x7, URZ, 0xc0, !UPT ;  /* 0x0000000704067892 */ /* 0x000fc8000f8ec0ff */
[----:B------:R-:W-:-:S03]  /*0da0*/  UISETP.NE.AND UP1, UPT, UR6, URZ, UPT ;  /* 0x000000ff0600728c */ /* 0x000fc6000bf25270 */
[----:B------:R-:W-:Y:S08]  /*0db0*/  BRA.U !UP0, `(.L_x_48) ;  /* 0x00000001082c7547 */ /* 0x000ff0000b800000 */
[----:B------:R-:W-:Y:S02]  /*0dc0*/  IMAD.MOV.U32 R9, RZ, RZ, 0x7fffffff ;  /* 0x7fffffffff097424 */ /* 0x000fe400078e00ff */
        /* <DEDUP_REMOVED lines=10> */
.L_x_48:
[----:B------:R-:W-:Y:S05]  /*0e70*/  BRA.U !UP1, `(.L_x_45) ;  /* 0x0000000109647547 */ /* 0x000fea000b800000 */
[----:B------:R-:W-:Y:S02]  /*0e80*/  UISETP.GE.U32.AND UP0, UPT, UR6, 0x4, UPT ;  /* 0x000000040600788c */ /* 0x000fe4000bf06070 */
[----:B------:R-:W-:-:S04]  /*0e90*/  ULOP3.LUT UR4, UR4, 0x3, URZ, 0xc0, !UPT ;  /* 0x0000000304047892 */ /* 0x000fc8000f8ec0ff */
[----:B------:R-:W-:-:S03]  /*0ea0*/  UISETP.NE.AND UP1, UPT, UR4, URZ, UPT ;  /* 0x000000ff0400728c */ /* 0x000fc6000bf25270 */
[----:B------:R-:W-:Y:S08]  /*0eb0*/  BRA.U !UP0, `(.L_x_49) ;  /* 0x00000001081c7547 */ /* 0x000ff0000b800000 */
[----:B-1----:R-:W-:Y:S02]  /*0ec0*/  IMAD.MOV.U32 R9, RZ, RZ, 0x7fffffff ;  /* 0x7fffffffff097424 */ /* 0x002fe400078e00ff */
[----:B0-----:R-:W-:-:S04]  /*0ed0*/  IMAD.WIDE.U32 R2, R7, 0x4, R4 ;  /* 0x0000000407027825 */ /* 0x001fc800078e0004 */
[----:B------:R-:W-:Y:S01]  /*0ee0*/  VIADD R7, R7, 0x4 ;  /* 0x0000000407077836 */ /* 0x000fe20000000000 */
[----:B------:R2:W-:Y:S04]  /*0ef0*/  STG.E desc[UR8][R2.64], R9 ;  /* 0x0000000902007986 */ /* 0x0005e8000c101908 */
[----:B------:R2:W-:Y:S04]  /*0f00*/  STG.E desc[UR8][R2.64+0x4], R9 ;  /* 0x0000040902007986 */ /* 0x0005e8000c101908 */
[----:B------:R2:W-:Y:S04]  /*0f10*/  STG.E desc[UR8][R2.64+0x8], R9 ;  /* 0x0000080902007986 */ /* 0x0005e8000c101908 */
[----:B------:R2:W-:Y:S02]  /*0f20*/  STG.E desc[UR8][R2.64+0xc], R9 ;  /* 0x00000c0902007986 */ /* 0x0005e4000c101908 */
.L_x_49:
[----:B------:R-:W-:Y:S05]  /*0f30*/  BRA.U !UP1, `(.L_x_45) ;  /* 0x0000000109347547 */ /* 0x000fea000b800000 */
[----:B012---:R-:W-:Y:S01]  /*0f40*/  IMAD.WIDE.U32 R2, R7, 0x4, R18 ;  /* 0x0000000407027825 */ /* 0x007fe200078e0012 */
[----:B------:R-:W-:-:S03]  /*0f50*/  UIADD3 UR4, UPT, UPT, -UR4, URZ, URZ ;  /* 0x000000ff04047290 */ /* 0x000fc6000fffe1ff */
[----:B------:R-:W-:Y:S01]  /*0f60*/  IMAD.MOV.U32 R9, RZ, RZ, 0x7fffffff ;  /* 0x7fffffffff097424 */ /* 0x000fe200078e00ff */
[----:B------:R-:W-:-:S04]  /*0f70*/  IADD3 R0, P0, PT, R2, UR10, RZ ;  /* 0x0000000a02007c10 */ /* 0x000fc8000ff1e0ff */
[----:B------:R-:W-:-:S09]  /*0f80*/  IADD3.X R7, PT, PT, R3, UR11, RZ, P0, !PT ;  /* 0x0000000b03077c10 */ /* 0x000fd200087fe4ff */
.L_x_50:
[----:B---3--:R-:W-:Y:S01]  /*0f90*/  IMAD.MOV.U32 R2, RZ, RZ, R0 ;  /* 0x000000ffff027224 */ /* 0x008fe200078e0000 */
[----:B------:R-:W-:Y:S01]  /*0fa0*/  UIADD3 UR4, UPT, UPT, UR4, 0x1, URZ ;  /* 0x0000000104047890 */ /* 0x000fe2000fffe0ff */
[--C-:B------:R-:W-:Y:S01]  /*0fb0*/  IMAD.MOV.U32 R3, RZ, RZ, R7.reuse ;  /* 0x000000ffff037224 */ /* 0x100fe200078e0007 */
[----:B------:R-:W-:Y:S02]  /*0fc0*/  IADD3 R0, P0, PT, R0, 0x4, RZ ;  /* 0x0000000400007810 */ /* 0x000fe40007f1e0ff */
[----:B------:R-:W-:Y:S02]  /*0fd0*/  UISETP.NE.AND UP0, UPT, UR4, URZ, UPT ;  /* 0x000000ff0400728c */ /* 0x000fe4000bf05270 */
[----:B------:R3:W-:Y:S01]  /*0fe0*/  STG.E desc[UR8][R2.64], R9 ;  /* 0x0000000902007986 */ /* 0x0007e2000c101908 */
[----:B------:R-:W-:-:S06]  /*0ff0*/  IMAD.X R7, RZ, RZ, R7, P0 ;  /* 0x000000ffff077224 */ /* 0x000fcc00000e0607 */
[----:B------:R-:W-:Y:S05]  /*1000*/  BRA.U UP0, `(.L_x_50) ;  /* 0xfffffffd00e07547 */ /* 0x000fea000b83ffff */
.L_x_45:
[----:B------:R-:W4:Y:S02]  /*1010*/  LDC R0, c[0x0][0x390] ;  /* 0x0000e400ff007b82 */ /* 0x000f240000000800 */
[----:B----4-:R-:W-:-:S13]  /*1020*/  ISETP.LE.AND P0, PT, R0, UR12, PT ;  /* 0x0000000c00007c0c */ /* 0x010fda000bf03270 */
[----:B------:R-:W-:Y:S05]  /*1030*/  @P0 EXIT ;  /* 0x000000000000094d */ /* 0x000fea0003800000 */
[----:B0-----:R-:W0:Y:S01]  /*1040*/  LDC.64 R10, c[0x0][0x380] ;  /* 0x0000e000ff0a7b82 */ /* 0x001e220000000a00 */
[----:B-123--:R-:W-:-:S05]  /*1050*/  VIMNMX R3, PT, PT, RZ, UR12, !PT ;  /* 0x0000000cff037c48 */ /* 0x00efca000ffe0100 */
[----:B0-----:R-:W-:-:S05]  /*1060*/  IMAD.WIDE.U32 R22, R3, 0x4, R10 ;  /* 0x0000000403167825 */ /* 0x001fca00078e000a */
[----:B------:R-:W2:Y:S01]  /*1070*/  LDG.E.CONSTANT R25, desc[UR8][R22.64] ;  /* 0x0000000816197981 */ /* 0x000ea2000c1e9900 */
[C---:B------:R-:W-:Y:S02]  /*1080*/  VIADD R7, R3.reuse, 0x1 ;  /* 0x0000000103077836 */ /* 0x040fe40000000000 */
[----:B------:R-:W-:-:S03]  /*1090*/  IMAD.WIDE.U32 R4, R3, 0x4, R4 ;  /* 0x0000000403047825 */ /* 0x000fc600078e0004 */
[----:B------:R-:W-:Y:S02]  /*10a0*/  ISETP.GE.U32.AND P0, PT, R7, R0, PT ;  /* 0x000000000700720c */ /* 0x000fe40003f06070 */
[----:B--2---:R0:W-:Y:S11]  /*10b0*/  STG.E desc[UR8][R4.64], R25 ;  /* 0x0000001904007986 */ /* 0x0041f6000c101908 */
[----:B------:R-:W-:Y:S05]  /*10c0*/  @P0 EXIT ;  /* 0x000000000000094d */ /* 0x000fea0003800000 */
[----:B------:R-:W2:Y:S01]  /*10d0*/  LDG.E.CONSTANT R7, desc[UR8][R22.64+0x4] ;  /* 0x0000040816077981 */ /* 0x000ea2000c1e9900 */
[----:B------:R-:W-:-:S05]  /*10e0*/  VIADD R9, R3, 0x2 ;  /* 0x0000000203097836 */ /* 0x000fca0000000000 */
[----:B------:R-:W-:Y:S01]  /*10f0*/  ISETP.GE.U32.AND P0, PT, R9, R0, PT ;  /* 0x000000000900720c */ /* 0x000fe20003f06070 */
[----:B--2---:R1:W-:-:S12]  /*1100*/  STG.E desc[UR8][R4.64+0x4], R7 ;  /* 0x0000040704007986 */ /* 0x0043d8000c101908 */
[----:B------:R-:W-:Y:S05]  /*1110*/  @P0 EXIT ;  /* 0x000000000000094d */ /* 0x000fea0003800000 */
[----:B------:R-:W2:Y:S01]  /*1120*/  LDG.E.CONSTANT R9, desc[UR8][R22.64+0x8] ;  /* 0x0000080816097981 */ /* 0x000ea2000c1e9900 */
[----:B------:R-:W-:-:S05]  /*1130*/  VIADD R27, R3, 0x3 ;  /* 0x00000003031b7836 */ /* 0x000fca0000000000 */
[----:B------:R-:W-:Y:S01]  /*1140*/  ISETP.GE.U32.AND P0, PT, R27, R0, PT ;  /* 0x000000001b00720c */ /* 0x000fe20003f06070 */
[----:B--2---:R2:W-:-:S12]  /*1150*/  STG.E desc[UR8][R4.64+0x8], R9 ;  /* 0x0000080904007986 */ /* 0x0045d8000c101908 */
[----:B------:R-:W-:Y:S05]  /*1160*/  @P0 EXIT ;  /* 0x000000000000094d */ /* 0x000fea0003800000 */
[----:B------:R-:W-:Y:S01]  /*1170*/  IADD3 R28, PT, PT, -R3, 0x1, R0 ;  /* 0x00000001031c7810 */ /* 0x000fe20007ffe100 */
[----:B0-----:R-:W0:Y:S01]  /*1180*/  F2F.F64.F32 R24, R25 ;  /* 0x0000001900187310 */ /* 0x001e220000201800 */
[----:B-12---:R-:W-:Y:S02]  /*1190*/  IMAD.MOV.U32 R5, RZ, RZ, R27 ;  /* 0x000000ffff057224 */ /* 0x006fe400078e001b */
[----:B------:R-:W-:-:S05]  /*11a0*/  LOP3.LUT P0, R28, R28, 0x3, RZ, 0xc0, !PT ;  /* 0x000000031c1c7812 */ /* 0x000fca000780c0ff */
[----:B------:R-:W1:Y:S08]  /*11b0*/  F2F.F64.F32 R8, R9 ;  /* 0x0000000900087310 */ /* 0x000e700000201800 */
[----:B------:R-:W2:Y:S01]  /*11c0*/  F2F.F64.F32 R6, R7 ;  /* 0x0000000700067310 */ /* 0x000ea20000201800 */
[----:B0-----:R-:W-:Y:S05]  /*11d0*/  @!P0 BRA `(.L_x_51) ;  /* 0x0000000000948947 */ /* 0x001fea0003800000 */
[----:B------:R-:W-:-:S04]  /*11e0*/  IMAD.WIDE.U32 R4, R3, 0x4, R18 ;  /* 0x0000000403047825 */ /* 0x000fc800078e0012 */
[----:B------:R-:W-:Y:S01]  /*11f0*/  IMAD.MOV R28, RZ, RZ, -R28 ;  /* 0x000000ffff1c7224 */ /* 0x000fe200078e0a1c */
[----:B------:R-:W-:Y:S01]  /*1200*/  IADD3 R4, P0, PT, R4, UR10, RZ ;  /* 0x0000000a04047c10 */ /* 0x000fe2000ff1e0ff */
[----:B------:R-:W-:-:S03]  /*1210*/  IMAD.MOV.U32 R26, RZ, RZ, R3 ;  /* 0x000000ffff1a7224 */ /* 0x000fc600078e0003 */
[----:B------:R-:W-:-:S04]  /*1220*/  IADD3 R4, P1, PT, R4, 0xc, RZ ;  /* 0x0000000c04047810 */ /* 0x000fc80007f3e0ff */
[----:B------:R-:W-:Y:S02]  /*1230*/  IADD3.X R5, PT, PT, RZ, UR11, R5, P1, P0 ;  /* 0x0000000bff057c10 */ /* 0x000fe40008fe0405 */
[----:B------:R-:W-:-:S05]  /*1240*/  IADD3 R2, P0, PT, R22, 0xc, RZ ;  /* 0x0000000c16027810 */ /* 0x000fca0007f1e0ff */
[----:B------:R-:W-:-:S08]  /*1250*/  IMAD.X R27, RZ, RZ, R23, P0 ;  /* 0x000000ffff1b7224 */ /* 0x000fd000000e0617 */
.L_x_52:
[----:B------:R-:W-:Y:S02]  /*1260*/  IMAD.MOV.U32 R22, RZ, RZ, R2 ;  /* 0x000000ffff167224 */ /* 0x000fe400078e0002 */
[----:B------:R-:W-:-:S05]  /*1270*/  IMAD.MOV.U32 R23, RZ, RZ, R27 ;  /* 0x000000ffff177224 */ /* 0x000fca00078e001b */
[----:B------:R-:W3:Y:S01]  /*1280*/  LDG.E.CONSTANT R29, desc[UR8][R22.64] ;  /* 0x00000008161d7981 */ /* 0x000ee2000c1e9900 */
[----:B------:R-:W-:Y:S01]  /*1290*/  VIADD R28, R28, 0x1 ;  /* 0x000000011c1c7836 */ /* 0x000fe20000000000 */
[----:B------:R-:W-:Y:S01]  /*12a0*/  IADD3 R2, P2, PT, R2, 0x4, RZ ;  /* 0x0000000402027810 */ /* 0x000fe20007f5e0ff */
[----:B------:R-:W-:-:S03]  /*12b0*/  VIADD R26, R26, 0x1 ;  /* 0x000000011a1a7836 */ /* 0x000fc60000000000 */
[----:B------:R-:W-:Y:S01]  /*12c0*/  ISETP.NE.AND P0, PT, R28, RZ, PT ;  /* 0x000000ff1c00720c */ /* 0x000fe20003f05270 */
[----:B------:R-:W-:Y:S01]  /*12d0*/  IMAD.X R27, RZ, RZ, R27, P2 ;  /* 0x000000ffff1b7224 */ /* 0x000fe200010e061b */
[----:B---3--:R-:W0:Y:S02]  /*12e0*/  F2F.F64.F32 R22, R29 ;  /* 0x0000001d00167310 */ /* 0x008e240000201800 */
[----:B0-----:R-:W-:-:S08]  /*12f0*/  DMUL R22, R12, R22 ;  /* 0x000000160c167228 */ /* 0x001fd00000000000 */
[----:B-1----:R-:W-:-:S08]  /*1300*/  DFMA R22, R16, R8, R22 ;  /* 0x000000081016722b */ /* 0x002fd00000000016 */
[----:B--2---:R-:W-:-:S08]  /*1310*/  DFMA R22, R14, R6, R22 ;  /* 0x000000060e16722b */ /* 0x004fd00000000016 */
[----:B------:R-:W-:Y:S01]  /*1320*/  DFMA R24, R20, R24, R22 ;  /* 0x000000181418722b */ /* 0x000fe20000000016 */
[----:B------:R-:W-:Y:S02]  /*1330*/  IMAD.MOV.U32 R22, RZ, RZ, R6 ;  /* 0x000000ffff167224 */ /* 0x000fe400078e0006 */
[----:B------:R-:W-:-:S03]  /*1340*/  IMAD.MOV.U32 R23, RZ, RZ, R7 ;  /* 0x000000ffff177224 */ /* 0x000fc600078e0007 */
[----:B------:R0:W1:Y:S01]  /*1350*/  F2F.F32.F64 R29, R24 ;  /* 0x00000018001d7310 */ /* 0x0000620000301000 */
[----:B------:R-:W-:Y:S02]  /*1360*/  IMAD.MOV.U32 R6, RZ, RZ, R8 ;  /* 0x000000ffff067224 */ /* 0x000fe400078e0008 */
[----:B------:R-:W-:Y:S02]  /*1370*/  IMAD.MOV.U32 R7, RZ, RZ, R9 ;  /* 0x000000ffff077224 */ /* 0x000fe400078e0009 */
[----:B------:R-:W-:Y:S02]  /*1380*/  IMAD.MOV.U32 R8, RZ, RZ, R24 ;  /* 0x000000ffff087224 */ /* 0x000fe400078e0018 */
[----:B------:R-:W-:Y:S02]  /*1390*/  IMAD.MOV.U32 R9, RZ, RZ, R25 ;  /* 0x000000ffff097224 */ /* 0x000fe400078e0019 */
[----:B0-----:R-:W-:Y:S02]  /*13a0*/  IMAD.MOV.U32 R24, RZ, RZ, R22 ;  /* 0x000000ffff187224 */ /* 0x001fe400078e0016 */
[----:B------:R-:W-:Y:S01]  /*13b0*/  IMAD.MOV.U32 R25, RZ, RZ, R23 ;  /* 0x000000ffff197224 */ /* 0x000fe200078e0017 */
[----:B-1----:R0:W-:Y:S02]  /*13c0*/  STG.E desc[UR8][R4.64], R29 ;  /* 0x0000001d04007986 */ /* 0x0021e4000c101908 */
[----:B0-----:R-:W-:-:S05]  /*13d0*/  IADD3 R4, P1, PT, R4, 0x4, RZ ;  /* 0x0000000404047810 */ /* 0x001fca0007f3e0ff */
[----:B------:R-:W-:Y:S01]  /*13e0*/  IMAD.X R5, RZ, RZ, R5, P1 ;  /* 0x000000ffff057224 */ /* 0x000fe200008e0605 */
[----:B------:R-:W-:Y:S07]  /*13f0*/  @P0 BRA `(.L_x_52) ;  /* 0xfffffffc00980947 */ /* 0x000fee000383ffff */
[----:B------:R-:W-:Y:S02]  /*1400*/  VIADD R5, R26, 0x3 ;  /* 0x000000031a057836 */ /* 0x000fe40000000000 */
[----:B------:R-:W-:Y:S02]  /*1410*/  IMAD.MOV.U32 R24, RZ, RZ, R22 ;  /* 0x000000ffff187224 */ /* 0x000fe400078e0016 */
[----:B------:R-:W-:-:S07]  /*1420*/  IMAD.MOV.U32 R25, RZ, RZ, R23 ;  /* 0x000000ffff197224 */ /* 0x000fce00078e0017 */
.L_x_51:
[----:B------:R-:W-:-:S04]  /*1430*/  IADD3 R3, PT, PT, -R3, -0x4, R0 ;  /* 0xfffffffc03037810 */ /* 0x000fc80007ffe100 */
[----:B------:R-:W-:-:S13]  /*1440*/  ISETP.GE.U32.AND P0, PT, R3, 0x3, PT ;  /* 0x000000030300780c */ /* 0x000fda0003f06070 */
[----:B------:R-:W-:Y:S05]  /*1450*/  @!P0 EXIT ;  /* 0x000000000000894d */ /* 0x000fea0003800000 */
[----:B------:R-:W-:-:S04]  /*1460*/  IMAD.WIDE.U32 R18, R5, 0x4, R18 ;  /* 0x0000000405127825 */ /* 0x000fc800078e0012 */
[----:B------:R-:W-:Y:S01]  /*1470*/  IMAD.WIDE.U32 R10, R5, 0x4, R10 ;  /* 0x00000004050a7825 */ /* 0x000fe200078e000a */
[----:B------:R-:W-:-:S03]  /*1480*/  IADD3 R2, P1, PT, R18, UR10, RZ ;  /* 0x0000000a12027c10 */ /* 0x000fc6000ff3e0ff */
[----:B------:R-:W-:Y:S01]  /*1490*/  IMAD.IADD R3, R5, 0x1, -R0 ;  /* 0x0000000105037824 */ /* 0x000fe200078e0a00 */
[----:B------:R-:W-:Y:S02]  /*14a0*/  IADD3 R18, P0, PT, R10, 0x8, RZ ;  /* 0x000000080a127810 */ /* 0x000fe40007f1e0ff */
[----:B------:R-:W-:-:S03]  /*14b0*/  IADD3 R2, P2, PT, R2, 0x8, RZ ;  /* 0x0000000802027810 */ /* 0x000fc60007f5e0ff */
[----:B------:R-:W-:Y:S01]  /*14c0*/  IMAD.X R29, RZ, RZ, R11, P0 ;  /* 0x000000ffff1d7224 */ /* 0x000fe200000e060b */
[----:B------:R-:W-:-:S09]  /*14d0*/  IADD3.X R5, PT, PT, RZ, UR11, R19, P2, P1 ;  /* 0x0000000bff057c10 */ /* 0x000fd200097e2413 */
.L_x_53:
[----:B------:R-:W-:-:S05]  /*14e0*/  IMAD.MOV.U32 R19, RZ, RZ, R29 ;  /* 0x000000ffff137224 */ /* 0x000fca00078e001d */
[----:B---3--:R-:W3:Y:S04]  /*14f0*/  LDG.E.CONSTANT R26, desc[UR8][R18.64+-0x8] ;  /* 0xfffff808121a7981 */ /* 0x008ee8000c1e9900 */
[----:B------:R-:W4:Y:S04]  /*1500*/  LDG.E.CONSTANT R27, desc[UR8][R18.64+-0x4] ;  /* 0xfffffc08121b7981 */ /* 0x000f28000c1e9900 */
[----:B------:R-:W5:Y:S04]  /*1510*/  LDG.E.CONSTANT R4, desc[UR8][R18.64] ;  /* 0x0000000812047981 */ /* 0x000f68000c1e9900 */
[----:B------:R0:W5:Y:S01]  /*1520*/  LDG.E.CONSTANT R0, desc[UR8][R18.64+0x4] ;  /* 0x0000040812007981 */ /* 0x000162000c1e9900 */
[----:B------:R-:W-:-:S05]  /*1530*/  VIADD R3, R3, 0x4 ;  /* 0x0000000403037836 */ /* 0x000fca0000000000 */
[----:B------:R-:W-:Y:S02]  /*1540*/  ISETP.NE.AND P0, PT, R3, RZ, PT ;  /* 0x000000ff0300720c */ /* 0x000fe40003f05270 */
[----:B0-----:R-:W-:-:S05]  /*1550*/  IADD3 R18, P1, PT, R18, 0x10, RZ ;  /* 0x0000001012127810 */ /* 0x001fca0007f3e0ff */
[----:B------:R-:W-:Y:S01]  /*1560*/  IMAD.X R29, RZ, RZ, R19, P1 ;  /* 0x000000ffff1d7224 */ /* 0x000fe200008e0613 */
[----:B---3--:R-:W0:Y:S08]  /*1570*/  F2F.F64.F32 R10, R26 ;  /* 0x0000001a000a7310 */ /* 0x008e300000201800 */
[----:B----4-:R-:W3:Y:S01]  /*1580*/  F2F.F64.F32 R22, R27 ;  /* 0x0000001b00167310 */ /* 0x010ee20000201800 */
[----:B0-----:R-:W-:-:S08]  /*1590*/  DMUL R10, R12, R10 ;  /* 0x0000000a0c0a7228 */ /* 0x001fd00000000000 */
[----:B-1----:R-:W-:-:S08]  /*15a0*/  DFMA R10, R16, R8, R10 ;  /* 0x00000008100a722b */ /* 0x002fd0000000000a */
[----:B--2---:R-:W-:-:S08]  /*15b0*/  DFMA R10, R14, R6, R10 ;  /* 0x000000060e0a722b */ /* 0x004fd0000000000a */
[----:B------:R-:W-:Y:S02]  /*15c0*/  DFMA R10, R20, R24, R10 ;  /* 0x00000018140a722b */ /* 0x000fe4000000000a */
[----:B---3--:R-:W-:Y:S01]  /*15d0*/  DMUL R24, R12, R22 ;  /* 0x000000160c187228 */ /* 0x008fe20000000000 */
[----:B-----5:R-:W0:Y:S07]  /*15e0*/  F2F.F64.F32 R22, R4 ;  /* 0x0000000400167310 */ /* 0x020e2e0000201800 */
[----:B------:R-:W-:-:S08]  /*15f0*/  DFMA R24, R16, R10, R24 ;  /* 0x0000000a1018722b */ /* 0x000fd00000000018 */
[----:B------:R-:W-:Y:S02]  /*1600*/  DFMA R24, R14, R8, R24 ;  /* 0x000000080e18722b */ /* 0x000fe40000000018 */
[----:B0-----:R-:W-:-:S06]  /*1610*/  DMUL R22, R12, R22 ;  /* 0x000000160c167228 */ /* 0x001fcc0000000000 */
[----:B------:R-:W-:Y:S01]  /*1620*/  DFMA R24, R20, R6, R24 ;  /* 0x000000061418722b */ /* 0x000fe20000000018 */
[----:B------:R-:W0:Y:S07]  /*1630*/  F2F.F64.F32 R6, R0 ;  /* 0x0000000000067310 */ /* 0x000e2e0000201800 */
[----:B------:R-:W-:Y:S01]  /*1640*/  DFMA R22, R16, R24, R22 ;  /* 0x000000181016722b */ /* 0x000fe20000000016 */
[----:B------:R-:W-:Y:S07]  /*1650*/  F2F.F32.F64 R4, R24 ;  /* 0x0000001800047310 */ /* 0x000fee0000301000 */
[----:B------:R-:W-:-:S02]  /*1660*/  DFMA R26, R14, R10, R22 ;  /* 0x0000000a0e1a722b */ /* 0x000fc40000000016 */
[----:B0-----:R-:W-:-:S06]  /*1670*/  DMUL R22, R12, R6 ;  /* 0x000000060c167228 */ /* 0x001fcc0000000000 */
[----:B------:R-:W-:Y:S02]  /*1680*/  DFMA R6, R20, R8, R26 ;  /* 0x000000081406722b */ /* 0x000fe4000000001a */
[----:B------:R0:W1:Y:S06]  /*1690*/  F2F.F32.F64 R26, R10 ;  /* 0x0000000a001a7310 */ /* 0x00006c0000301000 */
[----:B------:R-:W-:Y:S02]  /*16a0*/  DFMA R8, R16, R6, R22 ;  /* 0x000000061008722b */ /* 0x000fe40000000016 */
[----:B------:R-:W2:Y:S06]  /*16b0*/  F2F.F32.F64 R23, R6 ;  /* 0x0000000600177310 */ /* 0x000eac0000301000 */
[----:B------:R-:W-:-:S08]  /*16c0*/  DFMA R8, R14, R24, R8 ;  /* 0x000000180e08722b */ /* 0x000fd00000000008 */
[----:B------:R-:W-:Y:S01]  /*16d0*/  DFMA R8, R20, R10, R8 ;  /* 0x0000000a1408722b */ /* 0x000fe20000000008 */
[----:B0-----:R-:W-:Y:S02]  /*16e0*/  IMAD.MOV.U32 R10, RZ, RZ, R2 ;  /* 0x000000ffff0a7224 */ /* 0x001fe400078e0002 */
[----:B------:R-:W-:-:S03]  /*16f0*/  IMAD.MOV.U32 R11, RZ, RZ, R5 ;  /* 0x000000ffff0b7224 */ /* 0x000fc600078e0005 */
[----:B------:R-:W0:Y:S01]  /*1700*/  F2F.F32.F64 R27, R8 ;  /* 0x00000008001b7310 */ /* 0x000e220000301000 */
[----:B------:R-:W-:Y:S01]  /*1710*/  IADD3 R2, P2, PT, R10, 0x10, RZ ;  /* 0x000000100a027810 */ /* 0x000fe20007f5e0ff */
[----:B-1----:R3:W-:Y:S04]  /*1720*/  STG.E desc[UR8][R10.64+-0x8], R26 ;  /* 0xfffff81a0a007986 */ /* 0x0027e8000c101908 */
[----:B------:R-:W-:Y:S01]  /*1730*/  IMAD.X R5, RZ, RZ, R11, P2 ;  /* 0x000000ffff057224 */ /* 0x000fe200010e060b */
[----:B------:R3:W-:Y:S04]  /*1740*/  STG.E desc[UR8][R10.64+-0x4], R4 ;  /* 0xfffffc040a007986 */ /* 0x0007e8000c101908 */
[----:B--2---:R3:W-:Y:S04]  /*1750*/  STG.E desc[UR8][R10.64], R23 ;  /* 0x000000170a007986 */ /* 0x0047e8000c101908 */
[----:B0-----:R3:W-:Y:S01]  /*1760*/  STG.E desc[UR8][R10.64+0x4], R27 ;  /* 0x0000041b0a007986 */ /* 0x0017e2000c101908 */
[----:B------:R-:W-:Y:S05]  /*1770*/  @P0 BRA `(.L_x_53) ;  /* 0xfffffffc00580947 */ /* 0x000fea000383ffff */
[----:B------:R-:W-:Y:S05]  /*1780*/  EXIT ;  /* 0x000000000000794d */ /* 0x000fea0003800000 */
        .weak           $__internal_1_$__cuda_sm20_dblrcp_rn_slowpath_v3
        .type           $__internal_1_$__cuda_sm20_dblrcp_rn_slowpath_v3,@function
        .size           $__internal_1_$__cuda_sm20_dblrcp_rn_slowpath_v3,($supersmoother_3_pole_batch_f32$__internal_trig_reduction_slowpathd - $__internal_1_$__cuda_sm20_dblrcp_rn_slowpath_v3)
$__internal_1_$__cuda_sm20_dblrcp_rn_slowpath_v3:
[----:B------:R-:W-:Y:S01]  /*1790*/  IMAD.MOV.U32 R4, RZ, RZ, R6 ;  /* 0x000000ffff047224 */ /* 0x000fe200078e0006 */
[----:B------:R-:W-:Y:S01]  /*17a0*/  BSSY.RECONVERGENT B1, `(.L_x_54) ;  /* 0x0000025000017945 */ /* 0x000fe20003800200 */
[----:B------:R-:W-:-:S06]  /*17b0*/  IMAD.MOV.U32 R5, RZ, RZ, R7 ;  /* 0x000000ffff057224 */ /* 0x000fcc00078e0007 */
        /* <DEDUP_REMOVED lines=23> */
.L_x_57:
        /* <DEDUP_REMOVED lines=10> */
.L_x_55:
[----:B------:R-:W-:Y:S01]  /*19d0*/  LOP3.LUT R7, R5, 0x80000, RZ, 0xfc, !PT ;  /* 0x0008000005077812 */ /* 0x000fe200078efcff */
[----:B------:R-:W-:-:S07]  /*19e0*/  IMAD.MOV.U32 R6, RZ, RZ, R4 ;  /* 0x000000ffff067224 */ /* 0x000fce00078e0004 */
.L_x_56:
[----:B------:R-:W-:Y:S05]  /*19f0*/  BSYNC.RECONVERGENT B1 ;  /* 0x0000000000017941 */ /* 0x000fea0003800200 */
.L_x_54:
[----:B------:R-:W-:Y:S02]  /*1a00*/  IMAD.MOV.U32 R4, RZ, RZ, R0 ;  /* 0x000000ffff047224 */ /* 0x000fe400078e0000 */
[----:B------:R-:W-:-:S04]  /*1a10*/  IMAD.MOV.U32 R5, RZ, RZ, 0x0 ;  /* 0x00000000ff057424 */ /* 0x000fc800078e00ff */
[----:B------:R-:W-:Y:S05]  /*1a20*/  RET.REL.NODEC R4 `(supersmoother_3_pole_batch_f32) ;  /* 0xffffffe404747950 */ /* 0x000fea0003c3ffff */
        .type           $supersmoother_3_pole_batch_f32$__internal_trig_reduction_slowpathd,@function
        .size           $supersmoother_3_pole_batch_f32$__internal_trig_reduction_slowpathd,(.L_x_69 - $supersmoother_3_pole_batch_f32$__internal_trig_reduction_slowpathd)
$supersmoother_3_pole_batch_f32$__internal_trig_reduction_slowpathd:
        /* <DEDUP_REMOVED lines=8> */
[----:B------:R-:W-:Y:S01]  /*1ab0*/  BSSY.RECONVERGENT B2, `(.L_x_59) ;  /* 0x000002f000027945 */ /* 0x000fe20003800200 */
[----:B------:R-:W-:-:S03]  /*1ac0*/  CS2R R16, SRZ ;  /* 0x0000000000107805 */ /* 0x000fc6000001ff00 */
[----:B------:R-:W-:Y:S02]  /*1ad0*/  SHF.R.U32.HI R5, RZ, 0x6, R6 ;  /* 0x00000006ff057819 */ /* 0x000fe40000011606 */
[----:B------:R-:W-:Y:S02]  /*1ae0*/  ISETP.GE.U32.AND P0, PT, R6, 0x80, PT ;  /* 0x000000800600780c */ /* 0x000fe40003f06070 */
[C---:B------:R-:W-:Y:S02]  /*1af0*/  IADD3 R6, PT, PT, -R5.reuse, 0x13, RZ ;  /* 0x0000001305067810 */ /* 0x040fe40007ffe1ff */
[----:B------:R-:W-:Y:S02]  /*1b00*/  IADD3 R21, PT, PT, -R5, 0xf, RZ ;  /* 0x0000000f05157810 */ /* 0x000fe40007ffe1ff */
[----:B------:R-:W-:-:S04]  /*1b10*/  SEL R6, R6, 0x12, P0 ;  /* 0x0000001206067807 */ /* 0x000fc80000000000 */
[----:B------:R-:W-:-:S13]  /*1b20*/  ISETP.GE.AND P0, PT, R21, R6, PT ;  /* 0x000000061500720c */ /* 0x000fda0003f06270 */
[----:B------:R-:W-:Y:S05]  /*1b30*/  @P0 BRA `(.L_x_60) ;  /* 0x0000000000980947 */ /* 0x000fea0003800000 */
[----:B------:R-:W0:Y:S01]  /*1b40*/  LDC.64 R14, c[0x0][0x358] ;  /* 0x0000d600ff0e7b82 */ /* 0x000e220000000a00 */
[C---:B------:R-:W-:Y:S01]  /*1b50*/  SHF.L.U64.HI R8, R10.reuse, 0xb, R11 ;  /* 0x0000000b0a087819 */ /* 0x040fe2000001020b */
[----:B------:R-:W-:Y:S01]  /*1b60*/  BSSY.RECONVERGENT B3, `(.L_x_61) ;  /* 0x0000022000037945 */ /* 0x000fe20003800200 */
[----:B------:R-:W-:Y:S01]  /*1b70*/  IMAD.SHL.U32 R9, R10, 0x800, RZ ;  /* 0x000008000a097824 */ /* 0x000fe200078e00ff */
[----:B------:R-:W-:Y:S01]  /*1b80*/  IADD3 R11, PT, PT, RZ, -R5, -R6 ;  /* 0x80000005ff0b7210 */ /* 0x000fe20007ffe806 */
[----:B------:R-:W-:Y:S01]  /*1b90*/  IMAD.MOV.U32 R10, RZ, RZ, RZ ;  /* 0x000000ffff0a7224 */ /* 0x000fe200078e00ff */
[----:B------:R-:W-:Y:S02]  /*1ba0*/  CS2R R16, SRZ ;  /* 0x0000000000107805 */ /* 0x000fe4000001ff00 */
[----:B------:R-:W-:-:S07]  /*1bb0*/  LOP3.LUT R8, R8, 0x80000000, RZ, 0xfc, !PT ;  /* 0x8000000008087812 */ /* 0x000fce00078efcff */
.L_x_62:
[----:B------:R-:W1:Y:S01]  /*1bc0*/  LDC.64 R18, c[0x4][RZ] ;  /* 0x01000000ff127b82 */ /* 0x000e620000000a00 */
[----:B0-----:R-:W-:Y:S02]  /*1bd0*/  R2UR UR4, R14 ;  /* 0x000000000e0472ca */ /* 0x001fe400000e0000 */
[----:B------:R-:W-:Y:S01]  /*1be0*/  R2UR UR5, R15 ;  /* 0x000000000f0572ca */ /* 0x000fe200000e0000 */
[----:B-1----:R-:W-:-:S12]  /*1bf0*/  IMAD.WIDE R18, R21, 0x8, R18 ;  /* 0x0000000815127825 */ /* 0x002fd800078e0212 */
[----:B------:R-:W2:Y:S01]  /*1c00*/  LDG.E.64.CONSTANT R18, desc[UR4][R18.64] ;  /* 0x0000000412127981 */ /* 0x000ea2000c1e9b00 */
        /* <DEDUP_REMOVED lines=19> */
[----:B------:R-:W-:Y:S02]  /*1d40*/  IMAD.X R18, RZ, RZ, R18, P1 ;  /* 0x000000ffff127224 */ /* 0x000fe400008e0612 */
[----:B0-----:R-:W-:Y:S02]  /*1d50*/  IMAD.MOV.U32 R16, RZ, RZ, R19 ;  /* 0x000000ffff107224 */ /* 0x001fe400078e0013 */
[----:B------:R-:W-:-:S06]  /*1d60*/  IMAD.MOV.U32 R17, RZ, RZ, R18 ;  /* 0x000000ffff117224 */ /* 0x000fcc00078e0012 */
[----:B------:R-:W-:Y:S05]  /*1d70*/  @P0 BRA `(.L_x_62) ;  /* 0xfffffffc00900947 */ /* 0x000fea000383ffff */
[----:B------:R-:W-:Y:S05]  /*1d80*/  BSYNC.RECONVERGENT B3 ;  /* 0x0000000000037941 */ /* 0x000fea0003800200 */
.L_x_61:
[----:B------:R-:W-:-:S07]  /*1d90*/  IMAD.MOV.U32 R21, RZ, RZ, R6 ;  /* 0x000000ffff157224 */ /* 0x000fce00078e0006 */
.L_x_60:
[----:B------:R-:W-:Y:S05]  /*1da0*/  BSYNC.RECONVERGENT B2 ;  /* 0x0000000000027941 */ /* 0x000fea0003800200 */
.L_x_59:
[----:B------:R-:W-:Y:S01]  /*1db0*/  LOP3.LUT P0, R25, R4, 0x3f, RZ, 0xc0, !PT ;  /* 0x0000003f04197812 */ /* 0x000fe2000780c0ff */
[----:B------:R-:W-:-:S04]  /*1dc0*/  IMAD.IADD R4, R5, 0x1, R21 ;  /* 0x0000000105047824 */ /* 0x000fc800078e0215 */
[----:B------:R-:W-:-:S05]  /*1dd0*/  IMAD.U32 R27, R4, 0x8, R1 ;  /* 0x00000008041b7824 */ /* 0x000fca00078e0001 */
[----:B------:R0:W-:Y:S04]  /*1de0*/  STL.64 [R27+-0x78], R16 ;  /* 0xffff88101b007387 */ /* 0x0001e80000100a00 */
[----:B------:R-:W2:Y:S04]  /*1df0*/  @P0 LDL.64 R14, [R1+0x8] ;  /* 0x00000800010e0983 */ /* 0x000ea80000100a00 */
[----:B------:R-:W3:Y:S04]  /*1e00*/  LDL.64 R4, [R1+0x10] ;  /* 0x0000100001047983 */ /* 0x000ee80000100a00 */
[----:B------:R-:W4:Y:S01]  /*1e10*/  LDL.64 R8, [R1+0x18] ;  /* 0x0000180001087983 */ /* 0x000f220000100a00 */
[----:B------:R-:W-:Y:S01]  /*1e20*/  @P0 LOP3.LUT R6, R25, 0x3f, RZ, 0x3c, !PT ;  /* 0x0000003f19060812 */ /* 0x000fe200078e3cff */
[----:B------:R-:W-:Y:S01]  /*1e30*/  BSSY.RECONVERGENT B2, `(.L_x_63) ;  /* 0x0000034000027945 */ /* 0x000fe20003800200 */
[----:B--2---:R-:W-:-:S02]  /*1e40*/  @P0 SHF.R.U64 R11, R14, 0x1, R15 ;  /* 0x000000010e0b0819 */ /* 0x004fc4000000120f */
[----:B------:R-:W-:Y:S02]  /*1e50*/  @P0 SHF.R.U32.HI R15, RZ, 0x1, R15 ;  /* 0x00000001ff0f0819 */ /* 0x000fe4000001160f */
[CC--:B---3--:R-:W-:Y:S02]  /*1e60*/  @P0 SHF.L.U32 R19, R4.reuse, R25.reuse, RZ ;  /* 0x0000001904130219 */ /* 0x0c8fe400000006ff */
[----:B------:R-:W-:Y:S02]  /*1e70*/  @P0 SHF.R.U64 R10, R11, R6, R15 ;  /* 0x000000060b0a0219 */ /* 0x000fe4000000120f */
[--C-:B------:R-:W-:Y:S02]  /*1e80*/  @P0 SHF.R.U32.HI R23, RZ, 0x1, R5.reuse ;  /* 0x00000001ff170819 */ /* 0x100fe40000011605 */
[C-C-:B------:R-:W-:Y:S02]  /*1e90*/  @P0 SHF.R.U64 R21, R4.reuse, 0x1, R5.reuse ;  /* 0x0000000104150819 */ /* 0x140fe40000001205 */
[----:B------:R-:W-:-:S02]  /*1ea0*/  @P0 SHF.L.U64.HI R14, R4, R25, R5 ;  /* 0x00000019040e0219 */ /* 0x000fc40000010205 */
[----:B------:R-:W-:Y:S02]  /*1eb0*/  @P0 SHF.R.U32.HI R11, RZ, R6, R15 ;  /* 0x00000006ff0b0219 */ /* 0x000fe4000001160f */
[----:B------:R-:W-:Y:S02]  /*1ec0*/  @P0 LOP3.LUT R4, R19, R10, RZ, 0xfc, !PT ;  /* 0x0000000a13040212 */ /* 0x000fe400078efcff */
[----:B----4-:R-:W-:Y:S02]  /*1ed0*/  @P0 SHF.L.U32 R15, R8, R25, RZ ;  /* 0x00000019080f0219 */ /* 0x010fe400000006ff */
[----:B0-----:R-:W-:Y:S02]  /*1ee0*/  @P0 SHF.R.U64 R16, R21, R6, R23 ;  /* 0x0000000615100219 */ /* 0x001fe40000001217 */
[----:B------:R-:W-:Y:S01]  /*1ef0*/  @P0 LOP3.LUT R5, R14, R11, RZ, 0xfc, !PT ;  /* 0x0000000b0e050212 */ /* 0x000fe200078efcff */
[----:B------:R-:W-:Y:S01]  /*1f00*/  IMAD.SHL.U32 R14, R4, 0x4, RZ ;  /* 0x00000004040e7824 */ /* 0x000fe200078e00ff */
[----:B------:R-:W-:-:S02]  /*1f10*/  @P0 SHF.L.U64.HI R25, R8, R25, R9 ;  /* 0x0000001908190219 */ /* 0x000fc40000010209 */
[----:B------:R-:W-:Y:S02]  /*1f20*/  @P0 LOP3.LUT R8, R15, R16, RZ, 0xfc, !PT ;  /* 0x000000100f080212 */ /* 0x000fe400078efcff */
[----:B------:R-:W-:Y:S02]  /*1f30*/  @P0 SHF.R.U32.HI R6, RZ, R6, R23 ;  /* 0x00000006ff060219 */ /* 0x000fe40000011617 */
[----:B------:R-:W-:Y:S02]  /*1f40*/  SHF.L.U64.HI R15, R4, 0x2, R5 ;  /* 0x00000002040f7819 */ /* 0x000fe40000010205 */
[----:B------:R-:W-:Y:S02]  /*1f50*/  SHF.L.W.U32.HI R4, R5, 0x2, R8 ;  /* 0x0000000205047819 */ /* 0x000fe40000010e08 */
[----:B------:R-:W-:Y:S02]  /*1f60*/  @P0 LOP3.LUT R9, R25, R6, RZ, 0xfc, !PT ;  /* 0x0000000619090212 */ /* 0x000fe400078efcff */
        /* <DEDUP_REMOVED lines=16> */
[----:B------:R-:W0:Y:S02]  /*2070*/  FLO.U32 R10, R10 ;  /* 0x0000000a000a7300 */ /* 0x000e2400000e0000 */
[C---:B0-----:R-:W-:Y:S02]  /*2080*/  IADD3 R11, PT, PT, -R10.reuse, 0x1f, RZ ;  /* 0x0000001f0a0b7810 */ /* 0x041fe40007ffe1ff */
[----:B------:R-:W-:-:S03]  /*2090*/  IADD3 R4, PT, PT, -R10, 0x3f, RZ ;  /* 0x0000003f0a047810 */ /* 0x000fc60007ffe1ff */
[----:B------:R-:W-:-:S05]  /*20a0*/  @P1 IMAD.MOV R4, RZ, RZ, R11 ;  /* 0x000000ffff041224 */ /* 0x000fca00078e020b */
[----:B------:R-:W-:-:S13]  /*20b0*/  ISETP.NE.AND P1, PT, R4, RZ, PT ;  /* 0x000000ff0400720c */ /* 0x000fda0003f25270 */
[----:B------:R-:W-:Y:S05]  /*20c0*/  @!P1 BRA `(.L_x_64) ;  /* 0x0000000000289947 */ /* 0x000fea0003800000 */
[--C-:B------:R-:W-:Y:S02]  /*20d0*/  SHF.R.U64 R11, R14, 0x1, R15.reuse ;  /* 0x000000010e0b7819 */ /* 0x100fe4000000120f */
[C---:B------:R-:W-:Y:S02]  /*20e0*/  LOP3.LUT R6, R4.reuse, 0x3f, RZ, 0xc0, !PT ;  /* 0x0000003f04067812 */ /* 0x040fe400078ec0ff */
        /* <DEDUP_REMOVED lines=8> */
.L_x_64:
[----:B------:R-:W-:Y:S05]  /*2170*/  BSYNC.RECONVERGENT B2 ;  /* 0x0000000000027941 */ /* 0x000fea0003800200 */
.L_x_63:
[----:B------:R-:W-:Y:S01]  /*2180*/  IMAD.WIDE.U32 R14, R19, 0x2168c235, RZ ;  /* 0x2168c235130e7825 */ /* 0x000fe200078e00ff */
[----:B------:R-:W-:-:S03]  /*2190*/  SHF.R.U32.HI R9, RZ, 0x1e, R9 ;  /* 0x0000001eff097819 */ /* 0x000fc60000011609 */
[----:B------:R-:W-:Y:S01]  /*21a0*/  IMAD.MOV.U32 R10, RZ, RZ, R15 ;  /* 0x000000ffff0a7224 */ /* 0x000fe200078e000f */
[----:B------:R-:W-:Y:S01]  /*21b0*/  IADD3 RZ, P1, PT, R14, R14, RZ ;  /* 0x0000000e0eff7210 */ /* 0x000fe20007f3e0ff */
[----:B------:R-:W-:Y:S01]  /*21c0*/  IMAD.MOV.U32 R11, RZ, RZ, RZ ;  /* 0x000000ffff0b7224 */ /* 0x000fe200078e00ff */
[----:B------:R-:W-:Y:S01]  /*21d0*/  LEA.HI R8, R8, R9, RZ, 0x1 ;  /* 0x0000000908087211 */ /* 0x000fe200078f08ff */
[----:B------:R-:W-:-:S04]  /*21e0*/  IMAD.HI.U32 R6, R5, -0x36f0255e, RZ ;  /* 0xc90fdaa205067827 */ /* 0x000fc800078e00ff */
[----:B------:R-:W-:-:S04]  /*21f0*/  IMAD.WIDE.U32 R10, R19, -0x36f0255e, R10 ;  /* 0xc90fdaa2130a7825 */ /* 0x000fc800078e000a */
[C---:B------:R-:W-:Y:S02]  /*2200*/  IMAD R15, R5.reuse, -0x36f0255e, RZ ;  /* 0xc90fdaa2050f7824 */ /* 0x040fe400078e02ff */
[----:B------:R-:W-:-:S04]  /*2210*/  IMAD.WIDE.U32 R10, P2, R5, 0x2168c235, R10 ;  /* 0x2168c235050a7825 */ /* 0x000fc8000784000a */
[----:B------:R-:W-:Y:S01]  /*2220*/  IMAD.X R5, RZ, RZ, R6, P2 ;  /* 0x000000ffff057224 */ /* 0x000fe200010e0606 */
[----:B------:R-:W-:Y:S02]  /*2230*/  IADD3 R6, P2, PT, R15, R11, RZ ;  /* 0x0000000b0f067210 */ /* 0x000fe40007f5e0ff */
[----:B------:R-:W-:Y:S02]  /*2240*/  IADD3.X RZ, P1, PT, R10, R10, RZ, P1, !PT ;  /* 0x0000000a0aff7210 */ /* 0x000fe40000f3e4ff */
        /* <DEDUP_REMOVED lines=12> */
[----:B------:R-:W-:-:S02]  /*2310*/  @!P0 LOP3.LUT R7, R7, 0x80000000, RZ, 0x3c, !PT ;  /* 0x8000000007078812 */ /* 0x000fc400078e3cff */
[----:B------:R-:W-:Y:S01]  /*2320*/  SHF.R.U64 R10, R10, 0xa, R5 ;  /* 0x0000000a0a0a7819 */ /* 0x000fe20000001205 */
[----:B------:R-:W-:-:S03]  /*2330*/  IMAD.SHL.U32 R4, R4, 0x100000, RZ ;  /* 0x0010000004047824 */ /* 0x000fc600078e00ff */
[----:B------:R-:W-:-:S03]  /*2340*/  IADD3 R10, P2, PT, R10, 0x1, RZ ;  /* 0x000000010a0a7810 */ /* 0x000fc60007f5e0ff */
[----:B------:R-:W-:Y:S01]  /*2350*/  @P1 IMAD.MOV R8, RZ, RZ, -R8 ;  /* 0x000000ffff081224 */ /* 0x000fe200078e0a08 */
[----:B------:R-:W-:-:S04]  /*2360*/  LEA.HI.X R5, R5, RZ, RZ, 0x16, P2 ;  /* 0x000000ff05057211 */ /* 0x000fc800010fb4ff */
[--C-:B------:R-:W-:Y:S02]  /*2370*/  SHF.R.U64 R10, R10, 0x1, R5.reuse ;  /* 0x000000010a0a7819 */ /* 0x100fe40000001205 */
[----:B------:R-:W-:Y:S02]  /*2380*/  SHF.R.U32.HI R5, RZ, 0x1, R5 ;  /* 0x00000001ff057819 */ /* 0x000fe40000011605 */
[----:B------:R-:W-:-:S04]  /*2390*/  IADD3 R10, P2, P3, RZ, RZ, R10 ;  /* 0x000000ffff0a7210 */ /* 0x000fc80007b5e00a */
[----:B------:R-:W-:-:S04]  /*23a0*/  IADD3.X R4, PT, PT, R4, 0x3fe00000, R5, P2, P3 ;  /* 0x3fe0000004047810 */ /* 0x000fc800017e6405 */
[----:B------:R-:W-:-:S07]  /*23b0*/  LOP3.LUT R11, R4, R7, RZ, 0xfc, !PT ;  /* 0x00000007040b7212 */ /* 0x000fce00078efcff */
.L_x_58:
[----:B------:R-:W-:Y:S02]  /*23c0*/  IMAD.MOV.U32 R4, RZ, RZ, R0 ;  /* 0x000000ffff047224 */ /* 0x000fe400078e0000 */
[----:B------:R-:W-:-:S04]  /*23d0*/  IMAD.MOV.U32 R5, RZ, RZ, 0x0 ;  /* 0x00000000ff057424 */ /* 0x000fc800078e00ff */
[----:B------:R-:W-:Y:S05]  /*23e0*/  RET.REL.NODEC R4 `(supersmoother_3_pole_batch_f32) ;  /* 0xffffffdc04047950 */ /* 0x000fea0003c3ffff */
.L_x_65:
        /* <DEDUP_REMOVED lines=9> */
.L_x_69:


//--------------------- .nv.global.init           --------------------------
	.section	.nv.global.init,"aw",@progbits
	.align	16
.nv.global.init:
	.type		__cudart_sin_cos_coeffs,@object
	.size		__cudart_sin_cos_coeffs,(__cudart_i2opi_d - __cudart_sin_cos_coeffs)
__cudart_sin_cos_coeffs:
        /*0000*/ 	.byte	0x46, 0xd2, 0xb0, 0x2c, 0xf1, 0xe5, 0x5a, 0xbe, 0x92, 0xe3, 0xac, 0x69, 0xe3, 0x1d, 0xc7, 0x3e
        /*0010*/ 	.byte	0xa1, 0x62, 0xdb, 0x19, 0xa0, 0x01, 0x2a, 0xbf, 0x18, 0x08, 0x11, 0x11, 0x11, 0x11, 0x81, 0x3f
        /*0020*/ 	.byte	0x54, 0x55, 0x55, 0x55, 0x55, 0x55, 0xc5, 0xbf, 0x00, 0x00, 0x00, 0x00, 0x00, 0x00, 0x00, 0x00
        /*0030*/ 	.byte	0x00, 0x00, 0x00, 0x00, 0x00, 0x00, 0x00, 0x00, 0x64, 0x81, 0xfd, 0x20, 0x83, 0xff, 0xa8, 0xbd
        /*0040*/ 	.byte	0x28, 0x85, 0xef, 0xc1, 0xa7, 0xee, 0x21, 0x3e, 0xd9, 0xe6, 0x06, 0x8e, 0x4f, 0x7e, 0x92, 0xbe
        /*0050*/ 	.byte	0xe9, 0xbc, 0xdd, 0x19, 0xa0, 0x01, 0xfa, 0x3e, 0x47, 0x5d, 0xc1, 0x16, 0x6c, 0xc1, 0x56, 0xbf
        /*0060*/ 	.byte	0x51, 0x55, 0x55, 0x55, 0x55, 0x55, 0xa5, 0x3f, 0x00, 0x00, 0x00, 0x00, 0x00, 0x00, 0xe0, 0xbf
        /*0070*/ 	.byte	0x00, 0x00, 0x00, 0x00, 0x00, 0x00, 0xf0, 0x3f, 0x00, 0x00, 0x00, 0x00, 0x00, 0x00, 0x00, 0x00
	.type		__cudart_i2opi_d,@object
	.size		__cudart_i2opi_d,(.L_0 - __cudart_i2opi_d)
__cudart_i2opi_d:
        /* <DEDUP_REMOVED lines=9> */
.L_0:


//--------------------- .nv.shared.reserved.0     --------------------------
	.section	.nv.shared.reserved.0,"aw",@nobits
	.weak		__nv_reservedSMEM_offset_0_alias
	.size		__nv_reservedSMEM_offset_0_alias, 0, 64
	.other		__nv_reservedSMEM_offset_0_alias,@"STO_CUDA_RESERVED_SHARED STV_DEFAULT"
__nv_reservedSMEM_offset_0_alias:
	.zero		0
	.zero		64


//--------------------- .nv.constant0.supersmoother_3_pole_many_series_one_param_time_major_f32 --------------------------
	.section	.nv.constant0.supersmoother_3_pole_many_series_one_param_time_major_f32,"a",@progbits
	.sectionflags	@""
	.align	4
.nv.constant0.supersmoother_3_pole_many_series_one_param_time_major_f32:
	.zero		936


//--------------------- .nv.constant0.supersmoother_3_pole_batch_f32_precomp --------------------------
	.section	.nv.constant0.supersmoother_3_pole_batch_f32_precomp,"a",@progbits
	.sectionflags	@""
	.align	4
.nv.constant0.supersmoother_3_pole_batch_f32_precomp:
	.zero		936


//--------------------- .nv.constant0.supersmoother_3_pole_batch_f32 --------------------------
	.section	.nv.constant0.supersmoother_3_pole_batch_f32,"a",@progbits
	.sectionflags	@""
	.align	4
.nv.constant0.supersmoother_3_pole_batch_f32:
	.zero		936


//--------------------- SYMBOLS --------------------------

	.type		.nv.reservedSmem.offset0,@object
	.size		.nv.reservedSmem.offset0,0x4
